//
// Generated by NVIDIA NVVM Compiler
//
// Compiler Build ID: CL-36424714
// Cuda compilation tools, release 13.0, V13.0.88
// Based on NVVM 20.0.0
//

.version 9.0
.target sm_100
.address_size 64

	// .globl	_Z5naivePfS_iii
.extern .shared .align 16 .b8 cache[];

.visible .entry _Z5naivePfS_iii(
	.param .u64 .ptr .align 1 _Z5naivePfS_iii_param_0,
	.param .u64 .ptr .align 1 _Z5naivePfS_iii_param_1,
	.param .u32 _Z5naivePfS_iii_param_2,
	.param .u32 _Z5naivePfS_iii_param_3,
	.param .u32 _Z5naivePfS_iii_param_4
)
{
	.reg .pred 	%p<4>;
	.reg .b32 	%r<37>;
	.reg .b32 	%f<129>;
	.reg .b64 	%rd<13>;
	.reg .b64 	%fd<19>;

	ld.param.u64 	%rd1, [_Z5naivePfS_iii_param_0];
	ld.param.u64 	%rd2, [_Z5naivePfS_iii_param_1];
	ld.param.u32 	%r5, [_Z5naivePfS_iii_param_2];
	ld.param.u32 	%r3, [_Z5naivePfS_iii_param_3];
	ld.param.u32 	%r4, [_Z5naivePfS_iii_param_4];
	mov.u32 	%r7, %ntid.x;
	mov.u32 	%r8, %ctaid.x;
	mov.u32 	%r9, %tid.x;
	mad.lo.s32 	%r1, %r7, %r8, %r9;
	mov.u32 	%r10, %ntid.y;
	mov.u32 	%r11, %ctaid.y;
	mov.u32 	%r12, %tid.y;
	mad.lo.s32 	%r13, %r10, %r11, %r12;
	setp.ge.s32 	%p1, %r1, %r3;
	setp.ge.s32 	%p2, %r13, %r5;
	or.pred  	%p3, %p1, %p2;
	@%p3 bra 	$L__BB0_2;
	cvta.to.global.u64 	%rd3, %rd1;
	cvta.to.global.u64 	%rd4, %rd2;
	add.s32 	%r14, %r3, %r4;
	add.s32 	%r15, %r14, -1;
	mad.lo.s32 	%r16, %r15, %r13, %r1;
	mul.wide.s32 	%rd5, %r16, 4;
	add.s64 	%rd6, %rd3, %rd5;
	ld.global.f32 	%f1, [%rd6];
	cvt.f64.f32 	%fd1, %f1;
	fma.rn.f64 	%fd2, %fd1, 0d3FD0000000000000, 0d3FCEB851EB851EB8;
	cvt.rn.f32.f64 	%f2, %fd2;
	fma.rn.f32 	%f3, %f2, 0f3BBB989D, 0f3F000000;
	cvt.sat.f32.f32 	%f4, %f3;
	mov.f32 	%f5, 0f4B400001;
	mov.f32 	%f6, 0f437C0000;
	fma.rm.f32 	%f7, %f4, %f6, %f5;
	add.f32 	%f8, %f7, 0fCB40007F;
	neg.f32 	%f9, %f8;
	fma.rn.f32 	%f10, %f2, 0f3FB8AA3B, %f9;
	fma.rn.f32 	%f11, %f2, 0f32A57060, %f10;
	mov.b32 	%r17, %f7;
	shl.b32 	%r18, %r17, 23;
	mov.b32 	%f12, %r18;
	ex2.approx.ftz.f32 	%f13, %f11;
	mul.f32 	%f14, %f13, %f12;
	sqrt.rn.f32 	%f15, %f14;
	add.f32 	%f16, %f15, 0f00000000;
	ld.global.f32 	%f17, [%rd6+4];
	cvt.f64.f32 	%fd3, %f17;
	fma.rn.f64 	%fd4, %fd3, 0d3FD0000000000000, 0d3FCEB851EB851EB8;
	cvt.rn.f32.f64 	%f18, %fd4;
	fma.rn.f32 	%f19, %f18, 0f3BBB989D, 0f3F000000;
	cvt.sat.f32.f32 	%f20, %f19;
	fma.rm.f32 	%f21, %f20, %f6, %f5;
	add.f32 	%f22, %f21, 0fCB40007F;
	neg.f32 	%f23, %f22;
	fma.rn.f32 	%f24, %f18, 0f3FB8AA3B, %f23;
	fma.rn.f32 	%f25, %f18, 0f32A57060, %f24;
	mov.b32 	%r19, %f21;
	shl.b32 	%r20, %r19, 23;
	mov.b32 	%f26, %r20;
	ex2.approx.ftz.f32 	%f27, %f25;
	mul.f32 	%f28, %f27, %f26;
	sqrt.rn.f32 	%f29, %f28;
	add.f32 	%f30, %f16, %f29;
	ld.global.f32 	%f31, [%rd6+8];
	cvt.f64.f32 	%fd5, %f31;
	fma.rn.f64 	%fd6, %fd5, 0d3FD0000000000000, 0d3FCEB851EB851EB8;
	cvt.rn.f32.f64 	%f32, %fd6;
	fma.rn.f32 	%f33, %f32, 0f3BBB989D, 0f3F000000;
	cvt.sat.f32.f32 	%f34, %f33;
	fma.rm.f32 	%f35, %f34, %f6, %f5;
	add.f32 	%f36, %f35, 0fCB40007F;
	neg.f32 	%f37, %f36;
	fma.rn.f32 	%f38, %f32, 0f3FB8AA3B, %f37;
	fma.rn.f32 	%f39, %f32, 0f32A57060, %f38;
	mov.b32 	%r21, %f35;
	shl.b32 	%r22, %r21, 23;
	mov.b32 	%f40, %r22;
	ex2.approx.ftz.f32 	%f41, %f39;
	mul.f32 	%f42, %f41, %f40;
	sqrt.rn.f32 	%f43, %f42;
	add.f32 	%f44, %f30, %f43;
	mul.wide.s32 	%rd7, %r14, 4;
	add.s64 	%rd8, %rd6, %rd7;
	ld.global.f32 	%f45, [%rd8+-4];
	cvt.f64.f32 	%fd7, %f45;
	fma.rn.f64 	%fd8, %fd7, 0d3FD0000000000000, 0d3FCEB851EB851EB8;
	cvt.rn.f32.f64 	%f46, %fd8;
	fma.rn.f32 	%f47, %f46, 0f3BBB989D, 0f3F000000;
	cvt.sat.f32.f32 	%f48, %f47;
	fma.rm.f32 	%f49, %f48, %f6, %f5;
	add.f32 	%f50, %f49, 0fCB40007F;
	neg.f32 	%f51, %f50;
	fma.rn.f32 	%f52, %f46, 0f3FB8AA3B, %f51;
	fma.rn.f32 	%f53, %f46, 0f32A57060, %f52;
	mov.b32 	%r23, %f49;
	shl.b32 	%r24, %r23, 23;
	mov.b32 	%f54, %r24;
	ex2.approx.ftz.f32 	%f55, %f53;
	mul.f32 	%f56, %f55, %f54;
	sqrt.rn.f32 	%f57, %f56;
	add.f32 	%f58, %f44, %f57;
	ld.global.f32 	%f59, [%rd8];
	cvt.f64.f32 	%fd9, %f59;
	fma.rn.f64 	%fd10, %fd9, 0d3FD0000000000000, 0d3FCEB851EB851EB8;
	cvt.rn.f32.f64 	%f60, %fd10;
	fma.rn.f32 	%f61, %f60, 0f3BBB989D, 0f3F000000;
	cvt.sat.f32.f32 	%f62, %f61;
	fma.rm.f32 	%f63, %f62, %f6, %f5;
	add.f32 	%f64, %f63, 0fCB40007F;
	neg.f32 	%f65, %f64;
	fma.rn.f32 	%f66, %f60, 0f3FB8AA3B, %f65;
	fma.rn.f32 	%f67, %f60, 0f32A57060, %f66;
	mov.b32 	%r25, %f63;
	shl.b32 	%r26, %r25, 23;
	mov.b32 	%f68, %r26;
	ex2.approx.ftz.f32 	%f69, %f67;
	mul.f32 	%f70, %f69, %f68;
	sqrt.rn.f32 	%f71, %f70;
	add.f32 	%f72, %f58, %f71;
	ld.global.f32 	%f73, [%rd8+4];
	cvt.f64.f32 	%fd11, %f73;
	fma.rn.f64 	%fd12, %fd11, 0d3FD0000000000000, 0d3FCEB851EB851EB8;
	cvt.rn.f32.f64 	%f74, %fd12;
	fma.rn.f32 	%f75, %f74, 0f3BBB989D, 0f3F000000;
	cvt.sat.f32.f32 	%f76, %f75;
	fma.rm.f32 	%f77, %f76, %f6, %f5;
	add.f32 	%f78, %f77, 0fCB40007F;
	neg.f32 	%f79, %f78;
	fma.rn.f32 	%f80, %f74, 0f3FB8AA3B, %f79;
	fma.rn.f32 	%f81, %f74, 0f32A57060, %f80;
	mov.b32 	%r27, %f77;
	shl.b32 	%r28, %r27, 23;
	mov.b32 	%f82, %r28;
	ex2.approx.ftz.f32 	%f83, %f81;
	mul.f32 	%f84, %f83, %f82;
	sqrt.rn.f32 	%f85, %f84;
	add.f32 	%f86, %f72, %f85;
	shl.b32 	%r29, %r15, 1;
	mul.wide.s32 	%rd9, %r29, 4;
	add.s64 	%rd10, %rd6, %rd9;
	ld.global.f32 	%f87, [%rd10];
	cvt.f64.f32 	%fd13, %f87;
	fma.rn.f64 	%fd14, %fd13, 0d3FD0000000000000, 0d3FCEB851EB851EB8;
	cvt.rn.f32.f64 	%f88, %fd14;
	fma.rn.f32 	%f89, %f88, 0f3BBB989D, 0f3F000000;
	cvt.sat.f32.f32 	%f90, %f89;
	fma.rm.f32 	%f91, %f90, %f6, %f5;
	add.f32 	%f92, %f91, 0fCB40007F;
	neg.f32 	%f93, %f92;
	fma.rn.f32 	%f94, %f88, 0f3FB8AA3B, %f93;
	fma.rn.f32 	%f95, %f88, 0f32A57060, %f94;
	mov.b32 	%r30, %f91;
	shl.b32 	%r31, %r30, 23;
	mov.b32 	%f96, %r31;
	ex2.approx.ftz.f32 	%f97, %f95;
	mul.f32 	%f98, %f97, %f96;
	sqrt.rn.f32 	%f99, %f98;
	add.f32 	%f100, %f86, %f99;
	ld.global.f32 	%f101, [%rd10+4];
	cvt.f64.f32 	%fd15, %f101;
	fma.rn.f64 	%fd16, %fd15, 0d3FD0000000000000, 0d3FCEB851EB851EB8;
	cvt.rn.f32.f64 	%f102, %fd16;
	fma.rn.f32 	%f103, %f102, 0f3BBB989D, 0f3F000000;
	cvt.sat.f32.f32 	%f104, %f103;
	fma.rm.f32 	%f105, %f104, %f6, %f5;
	add.f32 	%f106, %f105, 0fCB40007F;
	neg.f32 	%f107, %f106;
	fma.rn.f32 	%f108, %f102, 0f3FB8AA3B, %f107;
	fma.rn.f32 	%f109, %f102, 0f32A57060, %f108;
	mov.b32 	%r32, %f105;
	shl.b32 	%r33, %r32, 23;
	mov.b32 	%f110, %r33;
	ex2.approx.ftz.f32 	%f111, %f109;
	mul.f32 	%f112, %f111, %f110;
	sqrt.rn.f32 	%f113, %f112;
	add.f32 	%f114, %f100, %f113;
	ld.global.f32 	%f115, [%rd10+8];
	cvt.f64.f32 	%fd17, %f115;
	fma.rn.f64 	%fd18, %fd17, 0d3FD0000000000000, 0d3FCEB851EB851EB8;
	cvt.rn.f32.f64 	%f116, %fd18;
	fma.rn.f32 	%f117, %f116, 0f3BBB989D, 0f3F000000;
	cvt.sat.f32.f32 	%f118, %f117;
	fma.rm.f32 	%f119, %f118, %f6, %f5;
	add.f32 	%f120, %f119, 0fCB40007F;
	neg.f32 	%f121, %f120;
	fma.rn.f32 	%f122, %f116, 0f3FB8AA3B, %f121;
	fma.rn.f32 	%f123, %f116, 0f32A57060, %f122;
	mov.b32 	%r34, %f119;
	shl.b32 	%r35, %r34, 23;
	mov.b32 	%f124, %r35;
	ex2.approx.ftz.f32 	%f125, %f123;
	mul.f32 	%f126, %f125, %f124;
	sqrt.rn.f32 	%f127, %f126;
	add.f32 	%f128, %f114, %f127;
	mad.lo.s32 	%r36, %r3, %r13, %r1;
	mul.wide.s32 	%rd11, %r36, 4;
	add.s64 	%rd12, %rd4, %rd11;
	st.global.f32 	[%rd12], %f128;
$L__BB0_2:
	ret;

}
	// .globl	_Z10shared_memPfS_iii
.visible .entry _Z10shared_memPfS_iii(
	.param .u64 .ptr .align 1 _Z10shared_memPfS_iii_param_0,
	.param .u64 .ptr .align 1 _Z10shared_memPfS_iii_param_1,
	.param .u32 _Z10shared_memPfS_iii_param_2,
	.param .u32 _Z10shared_memPfS_iii_param_3,
	.param .u32 _Z10shared_memPfS_iii_param_4
)
{
	.reg .pred 	%p<13>;
	.reg .b32 	%r<50>;
	.reg .b32 	%f<144>;
	.reg .b64 	%rd<12>;
	.reg .b64 	%fd<19>;

	ld.param.u64 	%rd4, [_Z10shared_memPfS_iii_param_0];
	ld.param.u64 	%rd5, [_Z10shared_memPfS_iii_param_1];
	ld.param.u32 	%r15, [_Z10shared_memPfS_iii_param_2];
	ld.param.u32 	%r13, [_Z10shared_memPfS_iii_param_3];
	ld.param.u32 	%r14, [_Z10shared_memPfS_iii_param_4];
	mov.u32 	%r1, %ntid.x;
	mov.u32 	%r16, %ctaid.x;
	mov.u32 	%r2, %tid.x;
	mad.lo.s32 	%r3, %r1, %r16, %r2;
	mov.u32 	%r4, %ntid.y;
	mov.u32 	%r17, %ctaid.y;
	mov.u32 	%r5, %tid.y;
	mad.lo.s32 	%r18, %r4, %r17, %r5;
	setp.ge.s32 	%p3, %r3, %r13;
	setp.ge.s32 	%p4, %r18, %r15;
	or.pred  	%p5, %p3, %p4;
	@%p5 bra 	$L__BB1_7;
	cvta.to.global.u64 	%rd6, %rd4;
	add.s32 	%r19, %r13, -1;
	add.s32 	%r7, %r19, %r14;
	mad.lo.s32 	%r20, %r7, %r18, %r3;
	mul.wide.s32 	%rd7, %r20, 4;
	add.s64 	%rd1, %rd6, %rd7;
	ld.global.f32 	%f1, [%rd1];
	cvt.f64.f32 	%fd1, %f1;
	fma.rn.f64 	%fd2, %fd1, 0d3FD0000000000000, 0d3FCEB851EB851EB8;
	cvt.rn.f32.f64 	%f2, %fd2;
	fma.rn.f32 	%f3, %f2, 0f3BBB989D, 0f3F000000;
	cvt.sat.f32.f32 	%f4, %f3;
	mov.f32 	%f5, 0f4B400001;
	mov.f32 	%f6, 0f437C0000;
	fma.rm.f32 	%f7, %f4, %f6, %f5;
	add.f32 	%f8, %f7, 0fCB40007F;
	neg.f32 	%f9, %f8;
	fma.rn.f32 	%f10, %f2, 0f3FB8AA3B, %f9;
	fma.rn.f32 	%f11, %f2, 0f32A57060, %f10;
	mov.b32 	%r21, %f7;
	shl.b32 	%r22, %r21, 23;
	mov.b32 	%f12, %r22;
	ex2.approx.ftz.f32 	%f13, %f11;
	mul.f32 	%f14, %f13, %f12;
	sqrt.rn.f32 	%f15, %f14;
	add.s32 	%r23, %r1, -1;
	add.s32 	%r8, %r23, %r14;
	mad.lo.s32 	%r24, %r8, %r5, %r2;
	shl.b32 	%r25, %r24, 2;
	mov.u32 	%r26, cache;
	add.s32 	%r9, %r26, %r25;
	st.shared.f32 	[%r9], %f15;
	setp.eq.s32 	%p6, %r2, %r23;
	setp.eq.s32 	%p7, %r3, %r19;
	or.pred  	%p1, %p6, %p7;
	add.s32 	%r27, %r4, -1;
	setp.eq.s32 	%p8, %r5, %r27;
	add.s32 	%r28, %r15, -1;
	setp.eq.s32 	%p9, %r18, %r28;
	or.pred  	%p2, %p8, %p9;
	not.pred 	%p10, %p1;
	@%p10 bra 	$L__BB1_3;
	ld.global.f32 	%f16, [%rd1+4];
	cvt.f64.f32 	%fd3, %f16;
	fma.rn.f64 	%fd4, %fd3, 0d3FD0000000000000, 0d3FCEB851EB851EB8;
	cvt.rn.f32.f64 	%f17, %fd4;
	fma.rn.f32 	%f18, %f17, 0f3BBB989D, 0f3F000000;
	cvt.sat.f32.f32 	%f19, %f18;
	mov.f32 	%f20, 0f4B400001;
	mov.f32 	%f21, 0f437C0000;
	fma.rm.f32 	%f22, %f19, %f21, %f20;
	add.f32 	%f23, %f22, 0fCB40007F;
	neg.f32 	%f24, %f23;
	fma.rn.f32 	%f25, %f17, 0f3FB8AA3B, %f24;
	fma.rn.f32 	%f26, %f17, 0f32A57060, %f25;
	mov.b32 	%r29, %f22;
	shl.b32 	%r30, %r29, 23;
	mov.b32 	%f27, %r30;
	ex2.approx.ftz.f32 	%f28, %f26;
	mul.f32 	%f29, %f28, %f27;
	sqrt.rn.f32 	%f30, %f29;
	st.shared.f32 	[%r9+4], %f30;
	ld.global.f32 	%f31, [%rd1+8];
	cvt.f64.f32 	%fd5, %f31;
	fma.rn.f64 	%fd6, %fd5, 0d3FD0000000000000, 0d3FCEB851EB851EB8;
	cvt.rn.f32.f64 	%f32, %fd6;
	fma.rn.f32 	%f33, %f32, 0f3BBB989D, 0f3F000000;
	cvt.sat.f32.f32 	%f34, %f33;
	fma.rm.f32 	%f35, %f34, %f21, %f20;
	add.f32 	%f36, %f35, 0fCB40007F;
	neg.f32 	%f37, %f36;
	fma.rn.f32 	%f38, %f32, 0f3FB8AA3B, %f37;
	fma.rn.f32 	%f39, %f32, 0f32A57060, %f38;
	mov.b32 	%r31, %f35;
	shl.b32 	%r32, %r31, 23;
	mov.b32 	%f40, %r32;
	ex2.approx.ftz.f32 	%f41, %f39;
	mul.f32 	%f42, %f41, %f40;
	sqrt.rn.f32 	%f43, %f42;
	st.shared.f32 	[%r9+8], %f43;
$L__BB1_3:
	not.pred 	%p11, %p2;
	@%p11 bra 	$L__BB1_6;
	mul.wide.s32 	%rd8, %r7, 4;
	add.s64 	%rd2, %rd1, %rd8;
	ld.global.f32 	%f44, [%rd2];
	cvt.f64.f32 	%fd7, %f44;
	fma.rn.f64 	%fd8, %fd7, 0d3FD0000000000000, 0d3FCEB851EB851EB8;
	cvt.rn.f32.f64 	%f45, %fd8;
	fma.rn.f32 	%f46, %f45, 0f3BBB989D, 0f3F000000;
	cvt.sat.f32.f32 	%f47, %f46;
	mov.f32 	%f48, 0f4B400001;
	mov.f32 	%f49, 0f437C0000;
	fma.rm.f32 	%f50, %f47, %f49, %f48;
	add.f32 	%f51, %f50, 0fCB40007F;
	neg.f32 	%f52, %f51;
	fma.rn.f32 	%f53, %f45, 0f3FB8AA3B, %f52;
	fma.rn.f32 	%f54, %f45, 0f32A57060, %f53;
	mov.b32 	%r33, %f50;
	shl.b32 	%r34, %r33, 23;
	mov.b32 	%f55, %r34;
	ex2.approx.ftz.f32 	%f56, %f54;
	mul.f32 	%f57, %f56, %f55;
	sqrt.rn.f32 	%f58, %f57;
	shl.b32 	%r35, %r8, 2;
	add.s32 	%r10, %r9, %r35;
	st.shared.f32 	[%r10], %f58;
	add.s64 	%rd3, %rd2, %rd8;
	ld.global.f32 	%f59, [%rd3];
	cvt.f64.f32 	%fd9, %f59;
	fma.rn.f64 	%fd10, %fd9, 0d3FD0000000000000, 0d3FCEB851EB851EB8;
	cvt.rn.f32.f64 	%f60, %fd10;
	fma.rn.f32 	%f61, %f60, 0f3BBB989D, 0f3F000000;
	cvt.sat.f32.f32 	%f62, %f61;
	fma.rm.f32 	%f63, %f62, %f49, %f48;
	add.f32 	%f64, %f63, 0fCB40007F;
	neg.f32 	%f65, %f64;
	fma.rn.f32 	%f66, %f60, 0f3FB8AA3B, %f65;
	fma.rn.f32 	%f67, %f60, 0f32A57060, %f66;
	mov.b32 	%r36, %f63;
	shl.b32 	%r37, %r36, 23;
	mov.b32 	%f68, %r37;
	ex2.approx.ftz.f32 	%f69, %f67;
	mul.f32 	%f70, %f69, %f68;
	sqrt.rn.f32 	%f71, %f70;
	add.s32 	%r11, %r10, %r35;
	st.shared.f32 	[%r11], %f71;
	@%p10 bra 	$L__BB1_6;
	ld.global.f32 	%f72, [%rd2+4];
	cvt.f64.f32 	%fd11, %f72;
	fma.rn.f64 	%fd12, %fd11, 0d3FD0000000000000, 0d3FCEB851EB851EB8;
	cvt.rn.f32.f64 	%f73, %fd12;
	fma.rn.f32 	%f74, %f73, 0f3BBB989D, 0f3F000000;
	cvt.sat.f32.f32 	%f75, %f74;
	mov.f32 	%f76, 0f4B400001;
	mov.f32 	%f77, 0f437C0000;
	fma.rm.f32 	%f78, %f75, %f77, %f76;
	add.f32 	%f79, %f78, 0fCB40007F;
	neg.f32 	%f80, %f79;
	fma.rn.f32 	%f81, %f73, 0f3FB8AA3B, %f80;
	fma.rn.f32 	%f82, %f73, 0f32A57060, %f81;
	mov.b32 	%r38, %f78;
	shl.b32 	%r39, %r38, 23;
	mov.b32 	%f83, %r39;
	ex2.approx.ftz.f32 	%f84, %f82;
	mul.f32 	%f85, %f84, %f83;
	sqrt.rn.f32 	%f86, %f85;
	st.shared.f32 	[%r10+4], %f86;
	ld.global.f32 	%f87, [%rd2+8];
	cvt.f64.f32 	%fd13, %f87;
	fma.rn.f64 	%fd14, %fd13, 0d3FD0000000000000, 0d3FCEB851EB851EB8;
	cvt.rn.f32.f64 	%f88, %fd14;
	fma.rn.f32 	%f89, %f88, 0f3BBB989D, 0f3F000000;
	cvt.sat.f32.f32 	%f90, %f89;
	fma.rm.f32 	%f91, %f90, %f77, %f76;
	add.f32 	%f92, %f91, 0fCB40007F;
	neg.f32 	%f93, %f92;
	fma.rn.f32 	%f94, %f88, 0f3FB8AA3B, %f93;
	fma.rn.f32 	%f95, %f88, 0f32A57060, %f94;
	mov.b32 	%r40, %f91;
	shl.b32 	%r41, %r40, 23;
	mov.b32 	%f96, %r41;
	ex2.approx.ftz.f32 	%f97, %f95;
	mul.f32 	%f98, %f97, %f96;
	sqrt.rn.f32 	%f99, %f98;
	st.shared.f32 	[%r10+8], %f99;
	ld.global.f32 	%f100, [%rd3+4];
	cvt.f64.f32 	%fd15, %f100;
	fma.rn.f64 	%fd16, %fd15, 0d3FD0000000000000, 0d3FCEB851EB851EB8;
	cvt.rn.f32.f64 	%f101, %fd16;
	fma.rn.f32 	%f102, %f101, 0f3BBB989D, 0f3F000000;
	cvt.sat.f32.f32 	%f103, %f102;
	fma.rm.f32 	%f104, %f103, %f77, %f76;
	add.f32 	%f105, %f104, 0fCB40007F;
	neg.f32 	%f106, %f105;
	fma.rn.f32 	%f107, %f101, 0f3FB8AA3B, %f106;
	fma.rn.f32 	%f108, %f101, 0f32A57060, %f107;
	mov.b32 	%r42, %f104;
	shl.b32 	%r43, %r42, 23;
	mov.b32 	%f109, %r43;
	ex2.approx.ftz.f32 	%f110, %f108;
	mul.f32 	%f111, %f110, %f109;
	sqrt.rn.f32 	%f112, %f111;
	st.shared.f32 	[%r11+4], %f112;
	ld.global.f32 	%f113, [%rd3+8];
	cvt.f64.f32 	%fd17, %f113;
	fma.rn.f64 	%fd18, %fd17, 0d3FD0000000000000, 0d3FCEB851EB851EB8;
	cvt.rn.f32.f64 	%f114, %fd18;
	fma.rn.f32 	%f115, %f114, 0f3BBB989D, 0f3F000000;
	cvt.sat.f32.f32 	%f116, %f115;
	fma.rm.f32 	%f117, %f116, %f77, %f76;
	add.f32 	%f118, %f117, 0fCB40007F;
	neg.f32 	%f119, %f118;
	fma.rn.f32 	%f120, %f114, 0f3FB8AA3B, %f119;
	fma.rn.f32 	%f121, %f114, 0f32A57060, %f120;
	mov.b32 	%r44, %f117;
	shl.b32 	%r45, %r44, 23;
	mov.b32 	%f122, %r45;
	ex2.approx.ftz.f32 	%f123, %f121;
	mul.f32 	%f124, %f123, %f122;
	sqrt.rn.f32 	%f125, %f124;
	st.shared.f32 	[%r11+8], %f125;
$L__BB1_6:
	bar.sync 	0;
	ld.shared.f32 	%f126, [%r9];
	add.f32 	%f127, %f126, 0f00000000;
	ld.shared.f32 	%f128, [%r9+4];
	add.f32 	%f129, %f127, %f128;
	ld.shared.f32 	%f130, [%r9+8];
	add.f32 	%f131, %f129, %f130;
	shl.b32 	%r46, %r8, 2;
	add.s32 	%r47, %r9, %r46;
	ld.shared.f32 	%f132, [%r47];
	add.f32 	%f133, %f131, %f132;
	ld.shared.f32 	%f134, [%r47+4];
	add.f32 	%f135, %f133, %f134;
	ld.shared.f32 	%f136, [%r47+8];
	add.f32 	%f137, %f135, %f136;
	add.s32 	%r48, %r47, %r46;
	ld.shared.f32 	%f138, [%r48];
	add.f32 	%f139, %f137, %f138;
	ld.shared.f32 	%f140, [%r48+4];
	add.f32 	%f141, %f139, %f140;
	ld.shared.f32 	%f142, [%r48+8];
	add.f32 	%f143, %f141, %f142;
	mad.lo.s32 	%r49, %r13, %r18, %r3;
	cvta.to.global.u64 	%rd9, %rd5;
	mul.wide.s32 	%rd10, %r49, 4;
	add.s64 	%rd11, %rd9, %rd10;
	st.global.f32 	[%rd11], %f143;
$L__BB1_7:
	ret;

}


// ===== COMPILED SASS (sm_100) =====

	.target	sm_100

	.elftype	@"ET_EXEC"


//--------------------- .note.nv.tkinfo           --------------------------
	.section	.note.nv.tkinfo,"",@"SHT_NOTE"
	.sectionflags	@"SHF_NOTE_NV_TKINFO"
	.tkinfo
        /*0018*/ 	.word	0x00000002
        /*0030*/ 	.string	""
        /*0030*/ 	.string	"ptxas"
        /*0030*/ 	.string	"Cuda compilation tools, release 13.0, V13.0.88"
        /*0030*/ 	.string	"Build cuda_13.0.r13.0/compiler.36424714_0"
        /*0030*/ 	.string	"-arch sm_100 -m 64 "



//--------------------- .note.nv.cuinfo           --------------------------
	.section	.note.nv.cuinfo,"",@"SHT_NOTE"
	.sectionflags	@"SHF_NOTE_NV_CUINFO"
        /*0018*/ 	.short	0x0002
        /*001a*/ 	.short	0x0064
        /*001c*/ 	.short	0x0082
	.zero		2


//--------------------- .nv.info                  --------------------------
	.section	.nv.info,"",@"SHT_CUDA_INFO"
	.align	4


	//----- nvinfo : EIATTR_REGCOUNT
	.align		4
        /*0000*/ 	.byte	0x04, 0x2f
        /*0002*/ 	.short	(.L_1 - .L_0)
	.align		4
.L_0:
        /*0004*/ 	.word	index@(_Z5naivePfS_iii)
        /*0008*/ 	.word	0x00000012


	//----- nvinfo : EIATTR_FRAME_SIZE
	.align		4
.L_1:
        /*000c*/ 	.byte	0x04, 0x11
        /*000e*/ 	.short	(.L_3 - .L_2)
	.align		4
.L_2:
        /*0010*/ 	.word	index@($__internal_1_$__cuda_sm20_sqrt_rn_f32_slowpath)
        /*0014*/ 	.word	0x00000000


	//----- nvinfo : EIATTR_FRAME_SIZE
	.align		4
.L_3:
        /*0018*/ 	.byte	0x04, 0x11
        /*001a*/ 	.short	(.L_5 - .L_4)
	.align		4
.L_4:
        /*001c*/ 	.word	index@(_Z5naivePfS_iii)
        /*0020*/ 	.word	0x00000000


	//----- nvinfo : EIATTR_REGCOUNT
	.align		4
.L_5:
        /*0024*/ 	.byte	0x04, 0x2f
        /*0026*/ 	.short	(.L_7 - .L_6)
	.align		4
.L_6:
        /*0028*/ 	.word	index@(_Z10shared_memPfS_iii)
        /*002c*/ 	.word	0x0000001a


	//----- nvinfo : EIATTR_FRAME_SIZE
	.align		4
.L_7:
        /*0030*/ 	.byte	0x04, 0x11
        /*0032*/ 	.short	(.L_9 - .L_8)
	.align		4
.L_8:
        /*0034*/ 	.word	index@($__internal_0_$__cuda_sm20_sqrt_rn_f32_slowpath)
        /*0038*/ 	.word	0x00000000


	//----- nvinfo : EIATTR_FRAME_SIZE
	.align		4
.L_9:
        /*003c*/ 	.byte	0x04, 0x11
        /*003e*/ 	.short	(.L_11 - .L_10)
	.align		4
.L_10:
        /*0040*/ 	.word	index@(_Z10shared_memPfS_iii)
        /*0044*/ 	.word	0x00000000


	//----- nvinfo : EIATTR_MIN_STACK_SIZE
	.align		4
.L_11:
        /*0048*/ 	.byte	0x04, 0x12
        /*004a*/ 	.short	(.L_13 - .L_12)
	.align		4
.L_12:
        /*004c*/ 	.word	index@(_Z10shared_memPfS_iii)
        /*0050*/ 	.word	0x00000000


	//----- nvinfo : EIATTR_MIN_STACK_SIZE
	.align		4
.L_13:
        /*0054*/ 	.byte	0x04, 0x12
        /*0056*/ 	.short	(.L_15 - .L_14)
	.align		4
.L_14:
        /*0058*/ 	.word	index@(_Z5naivePfS_iii)
        /*005c*/ 	.word	0x00000000
.L_15:


//--------------------- .nv.compat                --------------------------
	.section	.nv.compat,"",@"SHT_CUDA_COMPAT_INFO"
	.align	4
        /*0000*/ 	.byte	0x02, 0x09, 0x00, 0x00, 0x02, 0x02, 0x01, 0x00, 0x02, 0x05, 0x05, 0x00, 0x03, 0x07, 0x01, 0x01
        /*0010*/ 	.byte	0x02, 0x03, 0x00, 0x00, 0x02, 0x06, 0x01, 0x00, 0x04, 0x0b, 0x08, 0x00, 0x01, 0x00, 0x00, 0x00
        /*0020*/ 	.byte	0x00, 0x00, 0x00, 0x00


//--------------------- .nv.info._Z10shared_memPfS_iii --------------------------
	.section	.nv.info._Z10shared_memPfS_iii,"",@"SHT_CUDA_INFO"
	.sectionflags	@""
	.align	4


	//----- nvinfo : EIATTR_CUDA_API_VERSION
	.align		4
        /*0000*/ 	.byte	0x04, 0x37
        /*0002*/ 	.short	(.L_17 - .L_16)
.L_16:
        /*0004*/ 	.word	0x00000082


	//----- nvinfo : EIATTR_KPARAM_INFO
	.align		4
.L_17:
        /*0008*/ 	.byte	0x04, 0x17
        /*000a*/ 	.short	(.L_19 - .L_18)
.L_18:
        /*000c*/ 	.word	0x00000000
        /*0010*/ 	.short	0x0004
        /*0012*/ 	.short	0x0018
        /*0014*/ 	.byte	0x00, 0xf0, 0x11, 0x00


	//----- nvinfo : EIATTR_KPARAM_INFO
	.align		4
.L_19:
        /*0018*/ 	.byte	0x04, 0x17
        /*001a*/ 	.short	(.L_21 - .L_20)
.L_20:
        /*001c*/ 	.word	0x00000000
        /*0020*/ 	.short	0x0003
        /*0022*/ 	.short	0x0014
        /*0024*/ 	.byte	0x00, 0xf0, 0x11, 0x00


	//----- nvinfo : EIATTR_KPARAM_INFO
	.align		4
.L_21:
        /*0028*/ 	.byte	0x04, 0x17
        /*002a*/ 	.short	(.L_23 - .L_22)
.L_22:
        /*002c*/ 	.word	0x00000000
        /*0030*/ 	.short	0x0002
        /*0032*/ 	.short	0x0010
        /*0034*/ 	.byte	0x00, 0xf0, 0x11, 0x00


	//----- nvinfo : EIATTR_KPARAM_INFO
	.align		4
.L_23:
        /*0038*/ 	.byte	0x04, 0x17
        /*003a*/ 	.short	(.L_25 - .L_24)
.L_24:
        /*003c*/ 	.word	0x00000000
        /*0040*/ 	.short	0x0001
        /*0042*/ 	.short	0x0008
        /*0044*/ 	.byte	0x00, 0xf5, 0x21, 0x00


	//----- nvinfo : EIATTR_KPARAM_INFO
	.align		4
.L_25:
        /*0048*/ 	.byte	0x04, 0x17
        /*004a*/ 	.short	(.L_27 - .L_26)
.L_26:
        /*004c*/ 	.word	0x00000000
        /*0050*/ 	.short	0x0000
        /*0052*/ 	.short	0x0000
        /*0054*/ 	.byte	0x00, 0xf5, 0x21, 0x00


	//----- nvinfo : EIATTR_SPARSE_MMA_MASK
	.align		4
.L_27:
        /*0058*/ 	.byte	0x03, 0x50
        /*005a*/ 	.short	0x0000


	//----- nvinfo : EIATTR_MAXREG_COUNT
	.align		4
        /*005c*/ 	.byte	0x03, 0x1b
        /*005e*/ 	.short	0x00ff


	//----- nvinfo : EIATTR_NUM_BARRIERS
	.align		4
        /*0060*/ 	.byte	0x02, 0x4c
        /*0062*/ 	.byte	0x01
	.zero		1


	//----- nvinfo : EIATTR_MERCURY_ISA_VERSION
	.align		4
        /*0064*/ 	.byte	0x03, 0x5f
        /*0066*/ 	.short	0x0101


	//----- nvinfo : EIATTR_VRC_CTA_INIT_COUNT
	.align		4
        /*0068*/ 	.byte	0x02, 0x4a
	.zero		1
	.zero		1


	//----- nvinfo : EIATTR_EXIT_INSTR_OFFSETS
	.align		4
        /*006c*/ 	.byte	0x04, 0x1c
        /*006e*/ 	.short	(.L_29 - .L_28)


	//   ....[0]....
.L_28:
        /*0070*/ 	.word	0x000000c0


	//   ....[1]....
        /*0074*/ 	.word	0x00001710


	//----- nvinfo : EIATTR_CRS_STACK_SIZE
	.align		4
.L_29:
        /*0078*/ 	.byte	0x04, 0x1e
        /*007a*/ 	.short	(.L_31 - .L_30)
.L_30:
        /*007c*/ 	.word	0x00000000


	//----- nvinfo : EIATTR_CBANK_PARAM_SIZE
	.align		4
.L_31:
        /*0080*/ 	.byte	0x03, 0x19
        /*0082*/ 	.short	0x001c


	//----- nvinfo : EIATTR_PARAM_CBANK
	.align		4
        /*0084*/ 	.byte	0x04, 0x0a
        /*0086*/ 	.short	(.L_33 - .L_32)
	.align		4
.L_32:
        /*0088*/ 	.word	index@(.nv.constant0._Z10shared_memPfS_iii)
        /*008c*/ 	.short	0x0380
        /*008e*/ 	.short	0x001c


	//----- nvinfo : EIATTR_SW_WAR
	.align		4
.L_33:
        /*0090*/ 	.byte	0x04, 0x36
        /*0092*/ 	.short	(.L_35 - .L_34)
.L_34:
        /*0094*/ 	.word	0x00000008
.L_35:


//--------------------- .nv.info._Z5naivePfS_iii  --------------------------
	.section	.nv.info._Z5naivePfS_iii,"",@"SHT_CUDA_INFO"
	.sectionflags	@""
	.align	4


	//----- nvinfo : EIATTR_CUDA_API_VERSION
	.align		4
        /*0000*/ 	.byte	0x04, 0x37
        /*0002*/ 	.short	(.L_37 - .L_36)
.L_36:
        /*0004*/ 	.word	0x00000082


	//----- nvinfo : EIATTR_KPARAM_INFO
	.align		4
.L_37:
        /*0008*/ 	.byte	0x04, 0x17
        /*000a*/ 	.short	(.L_39 - .L_38)
.L_38:
        /*000c*/ 	.word	0x00000000
        /*0010*/ 	.short	0x0004
        /*0012*/ 	.short	0x0018
        /*0014*/ 	.byte	0x00, 0xf0, 0x11, 0x00


	//----- nvinfo : EIATTR_KPARAM_INFO
	.align		4
.L_39:
        /*0018*/ 	.byte	0x04, 0x17
        /*001a*/ 	.short	(.L_41 - .L_40)
.L_40:
        /*001c*/ 	.word	0x00000000
        /*0020*/ 	.short	0x0003
        /*0022*/ 	.short	0x0014
        /*0024*/ 	.byte	0x00, 0xf0, 0x11, 0x00


	//----- nvinfo : EIATTR_KPARAM_INFO
	.align		4
.L_41:
        /*0028*/ 	.byte	0x04, 0x17
        /*002a*/ 	.short	(.L_43 - .L_42)
.L_42:
        /*002c*/ 	.word	0x00000000
        /*0030*/ 	.short	0x0002
        /*0032*/ 	.short	0x0010
        /*0034*/ 	.byte	0x00, 0xf0, 0x11, 0x00


	//----- nvinfo : EIATTR_KPARAM_INFO
	.align		4
.L_43:
        /*0038*/ 	.byte	0x04, 0x17
        /*003a*/ 	.short	(.L_45 - .L_44)
.L_44:
        /*003c*/ 	.word	0x00000000
        /*0040*/ 	.short	0x0001
        /*0042*/ 	.short	0x0008
        /*0044*/ 	.byte	0x00, 0xf5, 0x21, 0x00


	//----- nvinfo : EIATTR_KPARAM_INFO
	.align		4
.L_45:
        /*0048*/ 	.byte	0x04, 0x17
        /*004a*/ 	.short	(.L_47 - .L_46)
.L_46:
        /*004c*/ 	.word	0x00000000
        /*0050*/ 	.short	0x0000
        /*0052*/ 	.short	0x0000
        /*0054*/ 	.byte	0x00, 0xf5, 0x21, 0x00


	//----- nvinfo : EIATTR_SPARSE_MMA_MASK
	.align		4
.L_47:
        /*0058*/ 	.byte	0x03, 0x50
        /*005a*/ 	.short	0x0000


	//----- nvinfo : EIATTR_MAXREG_COUNT
	.align		4
        /*005c*/ 	.byte	0x03, 0x1b
        /*005e*/ 	.short	0x00ff


	//----- nvinfo : EIATTR_MERCURY_ISA_VERSION
	.align		4
        /*0060*/ 	.byte	0x03, 0x5f
        /*0062*/ 	.short	0x0101


	//----- nvinfo : EIATTR_VRC_CTA_INIT_COUNT
	.align		4
        /*0064*/ 	.byte	0x02, 0x4a
	.zero		1
	.zero		1


	//----- nvinfo : EIATTR_EXIT_INSTR_OFFSETS
	.align		4
        /*0068*/ 	.byte	0x04, 0x1c
        /*006a*/ 	.short	(.L_49 - .L_48)


	//   ....[0]....
.L_48:
        /*006c*/ 	.word	0x000000c0


	//   ....[1]....
        /*0070*/ 	.word	0x00001440


	//----- nvinfo : EIATTR_CRS_STACK_SIZE
	.align		4
.L_49:
        /*0074*/ 	.byte	0x04, 0x1e
        /*0076*/ 	.short	(.L_51 - .L_50)
.L_50:
        /*0078*/ 	.word	0x00000000


	//----- nvinfo : EIATTR_CBANK_PARAM_SIZE
	.align		4
.L_51:
        /*007c*/ 	.byte	0x03, 0x19
        /*007e*/ 	.short	0x001c


	//----- nvinfo : EIATTR_PARAM_CBANK
	.align		4
        /*0080*/ 	.byte	0x04, 0x0a
        /*0082*/ 	.short	(.L_53 - .L_52)
	.align		4
.L_52:
        /*0084*/ 	.word	index@(.nv.constant0._Z5naivePfS_iii)
        /*0088*/ 	.short	0x0380
        /*008a*/ 	.short	0x001c


	//----- nvinfo : EIATTR_SW_WAR
	.align		4
.L_53:
        /*008c*/ 	.byte	0x04, 0x36
        /*008e*/ 	.short	(.L_55 - .L_54)
.L_54:
        /*0090*/ 	.word	0x00000008
.L_55:


//--------------------- .nv.callgraph             --------------------------
	.section	.nv.callgraph,"",@"SHT_CUDA_CALLGRAPH"
	.align	4
	.sectionentsize	8
	.align		4
        /*0000*/ 	.word	0x00000000
	.align		4
        /*0004*/ 	.word	0xffffffff
	.align		4
        /*0008*/ 	.word	0x00000000
	.align		4
        /*000c*/ 	.word	0xfffffffe
	.align		4
        /*0010*/ 	.word	0x00000000
	.align		4
        /*0014*/ 	.word	0xfffffffd
	.align		4
        /*0018*/ 	.word	0x00000000
	.align		4
        /*001c*/ 	.word	0xfffffffc


//--------------------- .text._Z10shared_memPfS_iii --------------------------
	.section	.text._Z10shared_memPfS_iii,"ax",@progbits
	.align	128
        .global         _Z10shared_memPfS_iii
        .type           _Z10shared_memPfS_iii,@function
        .size           _Z10shared_memPfS_iii,(.L_x_63 - _Z10shared_memPfS_iii)
        .other          _Z10shared_memPfS_iii,@"STO_CUDA_ENTRY STV_DEFAULT"
_Z10shared_memPfS_iii:
.text._Z10shared_memPfS_iii:
[----:B------:R-:W-:Y:S01]  /*0000*/  LDC R1, c[0x0][0x37c] ;  /* 0x0000df00ff017b82 */ /* 0x000fe20000000800 */
[----:B------:R-:W0:Y:S01]  /*0010*/  S2R R2, SR_CTAID.Y ;  /* 0x0000000000027919 */ /* 0x000e220000002600 */
[----:B------:R-:W1:Y:S01]  /*0020*/  LDCU UR5, c[0x0][0x360] ;  /* 0x00006c00ff0577ac */ /* 0x000e620008000800 */
[----:B------:R-:W0:Y:S01]  /*0030*/  S2R R11, SR_TID.Y ;  /* 0x00000000000b7919 */ /* 0x000e220000002200 */
[----:B------:R-:W0:Y:S01]  /*0040*/  LDCU UR8, c[0x0][0x364] ;  /* 0x00006c80ff0877ac */ /* 0x000e220008000800 */
[----:B------:R-:W1:Y:S01]  /*0050*/  S2R R3, SR_CTAID.X ;  /* 0x0000000000037919 */ /* 0x000e620000002500 */
[----:B------:R-:W2:Y:S01]  /*0060*/  LDCU.64 UR6, c[0x0][0x390] ;  /* 0x00007200ff0677ac */ /* 0x000ea20008000a00 */
[----:B------:R-:W1:Y:S01]  /*0070*/  S2R R8, SR_TID.X ;  /* 0x0000000000087919 */ /* 0x000e620000002100 */
[----:B0-----:R-:W-:-:S05]  /*0080*/  IMAD R2, R2, UR8, R11 ;  /* 0x0000000802027c24 */ /* 0x001fca000f8e020b */
[----:B--2---:R-:W-:Y:S01]  /*0090*/  ISETP.GE.AND P0, PT, R2, UR6, PT ;  /* 0x0000000602007c0c */ /* 0x004fe2000bf06270 */
[----:B-1----:R-:W-:-:S05]  /*00a0*/  IMAD R3, R3, UR5, R8 ;  /* 0x0000000503037c24 */ /* 0x002fca000f8e0208 */
[----:B------:R-:W-:-:S13]  /*00b0*/  ISETP.GE.OR P0, PT, R3, UR7, P0 ;  /* 0x0000000703007c0c */ /* 0x000fda0008706670 */
[----:B------:R-:W-:Y:S05]  /*00c0*/  @P0 EXIT ;  /* 0x000000000000094d */ /* 0x000fea0003800000 */
[----:B------:R-:W0:Y:S01]  /*00d0*/  LDC R9, c[0x0][0x398] ;  /* 0x0000e600ff097b82 */ /* 0x000e220000000800 */
[----:B------:R-:W-:Y:S01]  /*00e0*/  UIADD3 UR4, UPT, UPT, UR7, -0x1, URZ ;  /* 0xffffffff07047890 */ /* 0x000fe2000fffe0ff */
[----:B------:R-:W1:Y:S06]  /*00f0*/  LDCU.64 UR10, c[0x0][0x358] ;  /* 0x00006b00ff0a77ac */ /* 0x000e6c0008000a00 */
[----:B------:R-:W2:Y:S01]  /*0100*/  LDC.64 R4, c[0x0][0x380] ;  /* 0x0000e000ff047b82 */ /* 0x000ea20000000a00 */
[----:B0-----:R-:W-:-:S05]  /*0110*/  IADD3 R9, PT, PT, R9, UR4, RZ ;  /* 0x0000000409097c10 */ /* 0x001fca000fffe0ff */
[----:B------:R-:W-:-:S04]  /*0120*/  IMAD R7, R2, R9, R3 ;  /* 0x0000000902077224 */ /* 0x000fc800078e0203 */
[----:B--2---:R-:W-:-:S05]  /*0130*/  IMAD.WIDE R4, R7, 0x4, R4 ;  /* 0x0000000407047825 */ /* 0x004fca00078e0204 */
[----:B-1----:R-:W2:Y:S01]  /*0140*/  LDG.E R0, desc[UR10][R4.64] ;  /* 0x0000000a04007981 */ /* 0x002ea2000c1e1900 */
[----:B------:R-:W-:Y:S01]  /*0150*/  HFMA2 R12, -RZ, RZ, -3850, 0.006561279296875 ;  /* 0xeb851eb8ff0c7431 */ /* 0x000fe200000001ff */
[----:B------:R-:W-:Y:S01]  /*0160*/  MOV R13, 0x3fceb851 ;  /* 0x3fceb851000d7802 */ /* 0x000fe20000000f00 */
[----:B------:R-:W-:Y:S01]  /*0170*/  UMOV UR6, 0x0 ;  /* 0x0000000000067882 */ /* 0x000fe20000000000 */
[----:B------:R-:W-:Y:S01]  /*0180*/  UMOV UR7, 0x3fd00000 ;  /* 0x3fd0000000077882 */ /* 0x000fe20000000000 */
[----:B------:R-:W-:Y:S01]  /*0190*/  HFMA2 R15, -RZ, RZ, 3.7421875, 0 ;  /* 0x437c0000ff0f7431 */ /* 0x000fe200000001ff */
[----:B------:R-:W-:Y:S01]  /*01a0*/  BSSY.RECONVERGENT B0, `(.L_x_0) ;  /* 0x000001a000007945 */ /* 0x000fe20003800200 */
[----:B--2---:R-:W0:Y:S02]  /*01b0*/  F2F.F64.F32 R6, R0 ;  /* 0x0000000000067310 */ /* 0x004e240000201800 */
[----:B0-----:R-:W-:Y:S01]  /*01c0*/  DFMA R6, R6, UR6, R12 ;  /* 0x0000000606067c2b */ /* 0x001fe2000800000c */
[----:B------:R-:W-:-:S09]  /*01d0*/  MOV R13, 0x3bbb989d ;  /* 0x3bbb989d000d7802 */ /* 0x000fd20000000f00 */
[----:B------:R-:W0:Y:S02]  /*01e0*/  F2F.F32.F64 R6, R6 ;  /* 0x0000000600067310 */ /* 0x000e240000301000 */
[----:B0-----:R-:W-:-:S04]  /*01f0*/  FFMA.SAT R10, R6, R13, 0.5 ;  /* 0x3f000000060a7423 */ /* 0x001fc8000000200d */
[----:B------:R-:W-:-:S04]  /*0200*/  FFMA.RM R10, R10, R15, 12582913 ;  /* 0x4b4000010a0a7423 */ /* 0x000fc8000000400f */
[C---:B------:R-:W-:Y:S01]  /*0210*/  FADD R13, R10.reuse, -12583039 ;  /* 0xcb40007f0a0d7421 */ /* 0x040fe20000000000 */
[----:B------:R-:W-:-:S03]  /*0220*/  SHF.L.U32 R10, R10, 0x17, RZ ;  /* 0x000000170a0a7819 */ /* 0x000fc600000006ff */
[----:B------:R-:W-:-:S04]  /*0230*/  FFMA R13, R6, 1.4426950216293334961, -R13 ;  /* 0x3fb8aa3b060d7823 */ /* 0x000fc8000000080d */
[----:B------:R-:W-:-:S06]  /*0240*/  FFMA R13, R6, 1.925963033500011079e-08, R13 ;  /* 0x32a57060060d7823 */ /* 0x000fcc000000000d */
[----:B------:R-:W0:Y:S02]  /*0250*/  MUFU.EX2 R13, R13 ;  /* 0x0000000d000d7308 */ /* 0x000e240000000800 */
[----:B0-----:R-:W-:-:S06]  /*0260*/  FMUL R0, R10, R13 ;  /* 0x0000000d0a007220 */ /* 0x001fcc0000400000 */
[----:B------:R0:W1:Y:S01]  /*0270*/  MUFU.RSQ R7, R0 ;  /* 0x0000000000077308 */ /* 0x0000620000001400 */
[----:B------:R-:W-:-:S04]  /*0280*/  IADD3 R6, PT, PT, R0, -0xd000000, RZ ;  /* 0xf300000000067810 */ /* 0x000fc80007ffe0ff */
[----:B------:R-:W-:-:S13]  /*0290*/  ISETP.GT.U32.AND P0, PT, R6, 0x727fffff, PT ;  /* 0x727fffff0600780c */ /* 0x000fda0003f04070 */
[----:B01----:R-:W-:Y:S05]  /*02a0*/  @!P0 BRA `(.L_x_1) ;  /* 0x0000000000148947 */ /* 0x003fea0003800000 */
[----:B------:R-:W-:Y:S01]  /*02b0*/  BSSY.RECONVERGENT B1, `(.L_x_2) ;  /* 0x0000003000017945 */ /* 0x000fe20003800200 */
[----:B------:R-:W-:-:S07]  /*02c0*/  MOV R17, 0x2e0 ;  /* 0x000002e000117802 */ /* 0x000fce0000000f00 */
[----:B------:R-:W-:Y:S05]  /*02d0*/  CALL.REL.NOINC `($__internal_0_$__cuda_sm20_sqrt_rn_f32_slowpath) ;  /* 0x0000001400107944 */ /* 0x000fea0003c00000 */
[----:B------:R-:W-:Y:S05]  /*02e0*/  BSYNC.RECONVERGENT B1 ;  /* 0x0000000000017941 */ /* 0x000fea0003800200 */
.L_x_2:
[----:B------:R-:W-:Y:S05]  /*02f0*/  BRA `(.L_x_3) ;  /* 0x0000000000107947 */ /* 0x000fea0003800000 */
.L_x_1:
[----:B------:R-:W-:Y:S01]  /*0300*/  FMUL.FTZ R13, R0, R7 ;  /* 0x00000007000d7220 */ /* 0x000fe20000410000 */
[----:B------:R-:W-:-:S03]  /*0310*/  FMUL.FTZ R7, R7, 0.5 ;  /* 0x3f00000007077820 */ /* 0x000fc60000410000 */
[----:B------:R-:W-:-:S04]  /*0320*/  FFMA R0, -R13, R13, R0 ;  /* 0x0000000d0d007223 */ /* 0x000fc80000000100 */
[----:B------:R-:W-:-:S07]  /*0330*/  FFMA R0, R0, R7, R13 ;  /* 0x0000000700007223 */ /* 0x000fce000000000d */
.L_x_3:
[----:B------:R-:W-:Y:S05]  /*0340*/  BSYNC.RECONVERGENT B0 ;  /* 0x0000000000007941 */ /* 0x000fea0003800200 */
.L_x_0:
[----:B------:R-:W0:Y:S01]  /*0350*/  LDC R6, c[0x0][0x398] ;  /* 0x0000e600ff067b82 */ /* 0x000e220000000800 */
[----:B------:R-:W-:Y:S01]  /*0360*/  UIADD3 UR5, UPT, UPT, UR5, -0x1, URZ ;  /* 0xffffffff05057890 */ /* 0x000fe2000fffe0ff */
[----:B------:R-:W-:Y:S01]  /*0370*/  ISETP.NE.AND P0, PT, R3, UR4, PT ;  /* 0x0000000403007c0c */ /* 0x000fe2000bf05270 */
[----:B------:R-:W-:Y:S01]  /*0380*/  UMOV UR6, 0x400 ;  /* 0x0000040000067882 */ /* 0x000fe20000000000 */
[----:B------:R-:W1:Y:S01]  /*0390*/  LDCU UR9, c[0x0][0x390] ;  /* 0x00007200ff0977ac */ /* 0x000e620008000800 */
[----:B------:R-:W-:Y:S02]  /*03a0*/  BSSY.RECONVERGENT B0, `(.L_x_4) ;  /* 0x000004e000007945 */ /* 0x000fe40003800200 */
[----:B------:R-:W-:Y:S01]  /*03b0*/  ISETP.EQ.OR P0, PT, R8, UR5, !P0 ;  /* 0x0000000508007c0c */ /* 0x000fe2000c702670 */
[----:B------:R-:W2:Y:S01]  /*03c0*/  S2UR UR7, SR_CgaCtaId ;  /* 0x00000000000779c3 */ /* 0x000ea20000008800 */
[----:B0-----:R-:W-:-:S05]  /*03d0*/  IADD3 R6, PT, PT, R6, UR5, RZ ;  /* 0x0000000506067c10 */ /* 0x001fca000fffe0ff */
[----:B------:R-:W-:Y:S01]  /*03e0*/  IMAD R7, R6, R11, R8 ;  /* 0x0000000b06077224 */ /* 0x000fe200078e0208 */
[----:B--2---:R-:W-:Y:S02]  /*03f0*/  ULEA UR6, UR7, UR6, 0x18 ;  /* 0x0000000607067291 */ /* 0x004fe4000f8ec0ff */
[----:B-1----:R-:W-:-:S04]  /*0400*/  UIADD3 UR7, UPT, UPT, UR9, -0x1, URZ ;  /* 0xffffffff09077890 */ /* 0x002fc8000fffe0ff */
[----:B------:R-:W-:Y:S01]  /*0410*/  LEA R7, R7, UR6, 0x2 ;  /* 0x0000000607077c11 */ /* 0x000fe2000f8e10ff */
[----:B------:R-:W-:Y:S01]  /*0420*/  UIADD3 UR6, UPT, UPT, UR8, -0x1, URZ ;  /* 0xffffffff08067890 */ /* 0x000fe2000fffe0ff */
[----:B------:R-:W-:-:S03]  /*0430*/  ISETP.NE.AND P1, PT, R2, UR7, PT ;  /* 0x0000000702007c0c */ /* 0x000fc6000bf25270 */
[----:B------:R0:W-:Y:S02]  /*0440*/  STS [R7], R0 ;  /* 0x0000000007007388 */ /* 0x0001e40000000800 */
[----:B------:R-:W-:Y:S01]  /*0450*/  ISETP.EQ.OR P1, PT, R11, UR6, !P1 ;  /* 0x000000060b007c0c */ /* 0x000fe2000cf22670 */
[----:B------:R-:W-:-:S12]  /*0460*/  @!P0 BRA `(.L_x_5) ;  /* 0x0000000400048947 */ /* 0x000fd80003800000 */
[----:B0-----:R-:W2:Y:S01]  /*0470*/  LDG.E R0, desc[UR10][R4.64+0x4] ;  /* 0x0000040a04007981 */ /* 0x001ea2000c1e1900 */
[----:B------:R-:W-:Y:S01]  /*0480*/  HFMA2 R13, -RZ, RZ, 1.951171875, -0.53955078125 ;  /* 0x3fceb851ff0d7431 */ /* 0x000fe200000001ff */
        /* <DEDUP_REMOVED lines=21> */
[----:B------:R-:W-:-:S07]  /*05e0*/  MOV R17, 0x600 ;  /* 0x0000060000117802 */ /* 0x000fce0000000f00 */
[----:B------:R-:W-:Y:S05]  /*05f0*/  CALL.REL.NOINC `($__internal_0_$__cuda_sm20_sqrt_rn_f32_slowpath) ;  /* 0x0000001000487944 */ /* 0x000fea0003c00000 */
[----:B------:R-:W-:Y:S05]  /*0600*/  BRA `(.L_x_8) ;  /* 0x0000000000107947 */ /* 0x000fea0003800000 */
.L_x_7:
[----:B------:R-:W-:Y:S01]  /*0610*/  FMUL.FTZ R13, R0, R11 ;  /* 0x0000000b000d7220 */ /* 0x000fe20000410000 */
[----:B------:R-:W-:-:S03]  /*0620*/  FMUL.FTZ R11, R11, 0.5 ;  /* 0x3f0000000b0b7820 */ /* 0x000fc60000410000 */
[----:B------:R-:W-:-:S04]  /*0630*/  FFMA R0, -R13, R13, R0 ;  /* 0x0000000d0d007223 */ /* 0x000fc80000000100 */
[----:B------:R-:W-:-:S07]  /*0640*/  FFMA R0, R0, R11, R13 ;  /* 0x0000000b00007223 */ /* 0x000fce000000000d */
.L_x_8:
[----:B------:R-:W-:Y:S05]  /*0650*/  BSYNC.RECONVERGENT B1 ;  /* 0x0000000000017941 */ /* 0x000fea0003800200 */
.L_x_6:
[----:B------:R-:W2:Y:S01]  /*0660*/  LDG.E R8, desc[UR10][R4.64+0x8] ;  /* 0x0000080a04087981 */ /* 0x000ea2000c1e1900 */
[----:B------:R-:W-:Y:S01]  /*0670*/  HFMA2 R13, -RZ, RZ, 1.951171875, -0.53955078125 ;  /* 0x3fceb851ff0d7431 */ /* 0x000fe200000001ff */
[----:B------:R-:W-:Y:S01]  /*0680*/  MOV R12, 0xeb851eb8 ;  /* 0xeb851eb8000c7802 */ /* 0x000fe20000000f00 */
[----:B------:R-:W-:Y:S01]  /*0690*/  UMOV UR4, 0x0 ;  /* 0x0000000000047882 */ /* 0x000fe20000000000 */
[----:B------:R-:W-:Y:S01]  /*06a0*/  UMOV UR5, 0x3fd00000 ;  /* 0x3fd0000000057882 */ /* 0x000fe20000000000 */
[----:B------:R-:W-:Y:S01]  /*06b0*/  HFMA2 R15, -RZ, RZ, 3.7421875, 0 ;  /* 0x437c0000ff0f7431 */ /* 0x000fe200000001ff */
[----:B------:R0:W-:Y:S01]  /*06c0*/  STS [R7+0x4], R0 ;  /* 0x0000040007007388 */ /* 0x0001e20000000800 */
[----:B------:R-:W-:Y:S01]  /*06d0*/  BSSY.RECONVERGENT B1, `(.L_x_9) ;  /* 0x0000019000017945 */ /* 0x000fe20003800200 */
[----:B--2---:R-:W1:Y:S02]  /*06e0*/  F2F.F64.F32 R10, R8 ;  /* 0x00000008000a7310 */ /* 0x004e640000201800 */
[----:B-1----:R-:W-:Y:S01]  /*06f0*/  DFMA R10, R10, UR4, R12 ;  /* 0x000000040a0a7c2b */ /* 0x002fe2000800000c */
[----:B------:R-:W-:-:S09]  /*0700*/  MOV R13, 0x3bbb989d ;  /* 0x3bbb989d000d7802 */ /* 0x000fd20000000f00 */
[----:B------:R-:W1:Y:S02]  /*0710*/  F2F.F32.F64 R10, R10 ;  /* 0x0000000a000a7310 */ /* 0x000e640000301000 */
[----:B-1----:R-:W-:-:S04]  /*0720*/  FFMA.SAT R12, R10, R13, 0.5 ;  /* 0x3f0000000a0c7423 */ /* 0x002fc8000000200d */
[----:B------:R-:W-:-:S04]  /*0730*/  FFMA.RM R12, R12, R15, 12582913 ;  /* 0x4b4000010c0c7423 */ /* 0x000fc8000000400f */
[C---:B------:R-:W-:Y:S01]  /*0740*/  FADD R13, R12.reuse, -12583039 ;  /* 0xcb40007f0c0d7421 */ /* 0x040fe20000000000 */
[----:B------:R-:W-:-:S03]  /*0750*/  SHF.L.U32 R12, R12, 0x17, RZ ;  /* 0x000000170c0c7819 */ /* 0x000fc600000006ff */
[----:B------:R-:W-:-:S04]  /*0760*/  FFMA R13, R10, 1.4426950216293334961, -R13 ;  /* 0x3fb8aa3b0a0d7823 */ /* 0x000fc8000000080d */
[----:B------:R-:W-:-:S06]  /*0770*/  FFMA R13, R10, 1.925963033500011079e-08, R13 ;  /* 0x32a570600a0d7823 */ /* 0x000fcc000000000d */
[----:B------:R-:W1:Y:S02]  /*0780*/  MUFU.EX2 R13, R13 ;  /* 0x0000000d000d7308 */ /* 0x000e640000000800 */
[----:B-1----:R-:W-:-:S06]  /*0790*/  FMUL R12, R12, R13 ;  /* 0x0000000d0c0c7220 */ /* 0x002fcc0000400000 */
[----:B------:R0:W1:Y:S01]  /*07a0*/  MUFU.RSQ R11, R12 ;  /* 0x0000000c000b7308 */ /* 0x0000620000001400 */
[----:B------:R-:W-:-:S04]  /*07b0*/  IADD3 R8, PT, PT, R12, -0xd000000, RZ ;  /* 0xf30000000c087810 */ /* 0x000fc80007ffe0ff */
[----:B------:R-:W-:-:S13]  /*07c0*/  ISETP.GT.U32.AND P2, PT, R8, 0x727fffff, PT ;  /* 0x727fffff0800780c */ /* 0x000fda0003f44070 */
[----:B01----:R-:W-:Y:S05]  /*07d0*/  @!P2 BRA `(.L_x_10) ;  /* 0x000000000010a947 */ /* 0x003fea0003800000 */
[----:B------:R-:W-:Y:S02]  /*07e0*/  MOV R0, R12 ;  /* 0x0000000c00007202 */ /* 0x000fe40000000f00 */
[----:B------:R-:W-:-:S07]  /*07f0*/  MOV R17, 0x810 ;  /* 0x0000081000117802 */ /* 0x000fce0000000f00 */
[----:B------:R-:W-:Y:S05]  /*0800*/  CALL.REL.NOINC `($__internal_0_$__cuda_sm20_sqrt_rn_f32_slowpath) ;  /* 0x0000000c00c47944 */ /* 0x000fea0003c00000 */
[----:B------:R-:W-:Y:S05]  /*0810*/  BRA `(.L_x_11) ;  /* 0x0000000000107947 */ /* 0x000fea0003800000 */
.L_x_10:
[----:B------:R-:W-:Y:S01]  /*0820*/  FMUL.FTZ R13, R12, R11 ;  /* 0x0000000b0c0d7220 */ /* 0x000fe20000410000 */
[----:B------:R-:W-:-:S03]  /*0830*/  FMUL.FTZ R11, R11, 0.5 ;  /* 0x3f0000000b0b7820 */ /* 0x000fc60000410000 */
[----:B------:R-:W-:-:S04]  /*0840*/  FFMA R0, -R13, R13, R12 ;  /* 0x0000000d0d007223 */ /* 0x000fc8000000010c */
[----:B------:R-:W-:-:S07]  /*0850*/  FFMA R0, R0, R11, R13 ;  /* 0x0000000b00007223 */ /* 0x000fce000000000d */
.L_x_11:
[----:B------:R-:W-:Y:S05]  /*0860*/  BSYNC.RECONVERGENT B1 ;  /* 0x0000000000017941 */ /* 0x000fea0003800200 */
.L_x_9:
[----:B------:R1:W-:Y:S02]  /*0870*/  STS [R7+0x8], R0 ;  /* 0x0000080007007388 */ /* 0x0003e40000000800 */
.L_x_5:
[----:B------:R-:W-:Y:S05]  /*0880*/  BSYNC.RECONVERGENT B0 ;  /* 0x0000000000007941 */ /* 0x000fea0003800200 */
.L_x_4:
[----:B------:R-:W-:Y:S04]  /*0890*/  BSSY.RECONVERGENT B0, `(.L_x_12) ;  /* 0x00000cd000007945 */ /* 0x000fe80003800200 */
[----:B------:R-:W-:Y:S05]  /*08a0*/  @!P1 BRA `(.L_x_13) ;  /* 0x0000000c002c9947 */ /* 0x000fea0003800000 */
[----:B------:R-:W-:-:S05]  /*08b0*/  IMAD.WIDE R4, R9, 0x4, R4 ;  /* 0x0000000409047825 */ /* 0x000fca00078e0204 */
[----:B01----:R-:W2:Y:S01]  /*08c0*/  LDG.E R0, desc[UR10][R4.64] ;  /* 0x0000000a04007981 */ /* 0x003ea2000c1e1900 */
        /* <DEDUP_REMOVED lines=25> */
.L_x_15:
[----:B------:R-:W-:Y:S01]  /*0a60*/  FMUL.FTZ R13, R0, R11 ;  /* 0x0000000b000d7220 */ /* 0x000fe20000410000 */
[----:B------:R-:W-:-:S03]  /*0a70*/  FMUL.FTZ R11, R11, 0.5 ;  /* 0x3f0000000b0b7820 */ /* 0x000fc60000410000 */
[----:B------:R-:W-:-:S04]  /*0a80*/  FFMA R0, -R13, R13, R0 ;  /* 0x0000000d0d007223 */ /* 0x000fc80000000100 */
[----:B------:R-:W-:-:S07]  /*0a90*/  FFMA R0, R0, R11, R13 ;  /* 0x0000000b00007223 */ /* 0x000fce000000000d */
.L_x_16:
[----:B------:R-:W-:Y:S05]  /*0aa0*/  BSYNC.RECONVERGENT B1 ;  /* 0x0000000000017941 */ /* 0x000fea0003800200 */
.L_x_14:
[----:B------:R-:W-:-:S05]  /*0ab0*/  IMAD.WIDE R8, R9, 0x4, R4 ;  /* 0x0000000409087825 */ /* 0x000fca00078e0204 */
[----:B------:R-:W2:Y:S01]  /*0ac0*/  LDG.E R10, desc[UR10][R8.64] ;  /* 0x0000000a080a7981 */ /* 0x000ea2000c1e1900 */
        /* <DEDUP_REMOVED lines=15> */
[----:B------:R-:W-:Y:S01]  /*0bc0*/  FFMA R10, R12, 1.925963033500011079e-08, R11 ;  /* 0x32a570600c0a7823 */ /* 0x000fe2000000000b */
[----:B------:R-:W-:-:S03]  /*0bd0*/  LEA R11, R6, R7, 0x2 ;  /* 0x00000007060b7211 */ /* 0x000fc600078e10ff */
[----:B------:R-:W0:Y:S02]  /*0be0*/  MUFU.EX2 R15, R10 ;  /* 0x0000000a000f7308 */ /* 0x000e240000000800 */
[----:B------:R1:W-:Y:S01]  /*0bf0*/  STS [R11], R0 ;  /* 0x000000000b007388 */ /* 0x0003e20000000800 */
[----:B0-----:R-:W-:-:S05]  /*0c00*/  FMUL R14, R14, R15 ;  /* 0x0000000f0e0e7220 */ /* 0x001fca0000400000 */
[----:B------:R1:W0:Y:S01]  /*0c10*/  MUFU.RSQ R13, R14 ;  /* 0x0000000e000d7308 */ /* 0x0002220000001400 */
[----:B------:R-:W-:-:S04]  /*0c20*/  IADD3 R12, PT, PT, R14, -0xd000000, RZ ;  /* 0xf30000000e0c7810 */ /* 0x000fc80007ffe0ff */
[----:B------:R-:W-:-:S13]  /*0c30*/  ISETP.GT.U32.AND P1, PT, R12, 0x727fffff, PT ;  /* 0x727fffff0c00780c */ /* 0x000fda0003f24070 */
[----:B01----:R-:W-:Y:S05]  /*0c40*/  @!P1 BRA `(.L_x_18) ;  /* 0x0000000000149947 */ /* 0x003fea0003800000 */
[----:B------:R-:W-:Y:S02]  /*0c50*/  MOV R0, R14 ;  /* 0x0000000e00007202 */ /* 0x000fe40000000f00 */
[----:B------:R-:W-:-:S07]  /*0c60*/  MOV R17, 0xc80 ;  /* 0x00000c8000117802 */ /* 0x000fce0000000f00 */
[----:B------:R-:W-:Y:S05]  /*0c70*/  CALL.REL.NOINC `($__internal_0_$__cuda_sm20_sqrt_rn_f32_slowpath) ;  /* 0x0000000800a87944 */ /* 0x000fea0003c00000 */
[----:B------:R-:W-:Y:S01]  /*0c80*/  MOV R13, R0 ;  /* 0x00000000000d7202 */ /* 0x000fe20000000f00 */
[----:B------:R-:W-:Y:S06]  /*0c90*/  BRA `(.L_x_19) ;  /* 0x0000000000107947 */ /* 0x000fec0003800000 */
.L_x_18:
[----:B------:R-:W-:Y:S01]  /*0ca0*/  FMUL.FTZ R15, R14, R13 ;  /* 0x0000000d0e0f7220 */ /* 0x000fe20000410000 */
[----:B------:R-:W-:-:S03]  /*0cb0*/  FMUL.FTZ R13, R13, 0.5 ;  /* 0x3f0000000d0d7820 */ /* 0x000fc60000410000 */
[----:B------:R-:W-:-:S04]  /*0cc0*/  FFMA R14, -R15, R15, R14 ;  /* 0x0000000f0f0e7223 */ /* 0x000fc8000000010e */
[----:B------:R-:W-:-:S07]  /*0cd0*/  FFMA R13, R14, R13, R15 ;  /* 0x0000000d0e0d7223 */ /* 0x000fce000000000f */
.L_x_19:
[----:B------:R-:W-:Y:S05]  /*0ce0*/  BSYNC.RECONVERGENT B1 ;  /* 0x0000000000017941 */ /* 0x000fea0003800200 */
.L_x_17:
[----:B------:R-:W-:-:S05]  /*0cf0*/  LEA R10, R6, R11, 0x2 ;  /* 0x0000000b060a7211 */ /* 0x000fca00078e10ff */
[----:B------:R2:W-:Y:S01]  /*0d00*/  STS [R10], R13 ;  /* 0x0000000d0a007388 */ /* 0x0005e20000000800 */
[----:B------:R-:W-:Y:S05]  /*0d10*/  @!P0 BRA `(.L_x_13) ;  /* 0x0000000800108947 */ /* 0x000fea0003800000 */
[----:B------:R-:W2:Y:S01]  /*0d20*/  LDG.E R0, desc[UR10][R4.64+0x4] ;  /* 0x0000040a04007981 */ /* 0x000ea2000c1e1900 */
        /* <DEDUP_REMOVED lines=25> */
.L_x_21:
[----:B------:R-:W-:Y:S01]  /*0ec0*/  FMUL.FTZ R15, R0, R13 ;  /* 0x0000000d000f7220 */ /* 0x000fe20000410000 */
[----:B------:R-:W-:-:S03]  /*0ed0*/  FMUL.FTZ R13, R13, 0.5 ;  /* 0x3f0000000d0d7820 */ /* 0x000fc60000410000 */
[----:B------:R-:W-:-:S04]  /*0ee0*/  FFMA R0, -R15, R15, R0 ;  /* 0x0000000f0f007223 */ /* 0x000fc80000000100 */
[----:B------:R-:W-:-:S07]  /*0ef0*/  FFMA R0, R0, R13, R15 ;  /* 0x0000000d00007223 */ /* 0x000fce000000000f */
.L_x_22:
[----:B------:R-:W-:Y:S05]  /*0f00*/  BSYNC.RECONVERGENT B1 ;  /* 0x0000000000017941 */ /* 0x000fea0003800200 */
.L_x_20:
        /* <DEDUP_REMOVED lines=28> */
.L_x_24:
[----:B------:R-:W-:Y:S01]  /*10d0*/  FMUL.FTZ R13, R14, R5 ;  /* 0x000000050e0d7220 */ /* 0x000fe20000410000 */
[----:B------:R-:W-:-:S03]  /*10e0*/  FMUL.FTZ R5, R5, 0.5 ;  /* 0x3f00000005057820 */ /* 0x000fc60000410000 */
[----:B------:R-:W-:-:S04]  /*10f0*/  FFMA R0, -R13, R13, R14 ;  /* 0x0000000d0d007223 */ /* 0x000fc8000000010e */
[----:B------:R-:W-:-:S07]  /*1100*/  FFMA R0, R0, R5, R13 ;  /* 0x0000000500007223 */ /* 0x000fce000000000d */
.L_x_25:
[----:B------:R-:W-:Y:S05]  /*1110*/  BSYNC.RECONVERGENT B1 ;  /* 0x0000000000017941 */ /* 0x000fea0003800200 */
.L_x_23:
        /* <DEDUP_REMOVED lines=29> */
.L_x_27:
[----:B------:R-:W-:Y:S01]  /*12f0*/  FMUL.FTZ R11, R12, R5 ;  /* 0x000000050c0b7220 */ /* 0x000fe20000410000 */
[----:B------:R-:W-:-:S03]  /*1300*/  FMUL.FTZ R5, R5, 0.5 ;  /* 0x3f00000005057820 */ /* 0x000fc60000410000 */
[----:B------:R-:W-:-:S04]  /*1310*/  FFMA R12, -R11, R11, R12 ;  /* 0x0000000b0b0c7223 */ /* 0x000fc8000000010c */
[----:B------:R-:W-:-:S07]  /*1320*/  FFMA R11, R12, R5, R11 ;  /* 0x000000050c0b7223 */ /* 0x000fce000000000b */
.L_x_28:
[----:B------:R-:W-:Y:S05]  /*1330*/  BSYNC.RECONVERGENT B1 ;  /* 0x0000000000017941 */ /* 0x000fea0003800200 */
.L_x_26:
[----:B------:R-:W2:Y:S01]  /*1340*/  LDG.E R8, desc[UR10][R8.64+0x8] ;  /* 0x0000080a08087981 */ /* 0x000ea2000c1e1900 */
[----:B------:R-:W-:Y:S01]  /*1350*/  HFMA2 R12, -RZ, RZ, -3850, 0.006561279296875 ;  /* 0xeb851eb8ff0c7431 */ /* 0x000fe200000001ff */
        /* <DEDUP_REMOVED lines=22> */
[----:B------:R-:W-:-:S07]  /*14c0*/  MOV R17, 0x14e0 ;  /* 0x000014e000117802 */ /* 0x000fce0000000f00 */
[----:B------:R-:W-:Y:S05]  /*14d0*/  CALL.REL.NOINC `($__internal_0_$__cuda_sm20_sqrt_rn_f32_slowpath) ;  /* 0x0000000000907944 */ /* 0x000fea0003c00000 */
[----:B------:R-:W-:Y:S01]  /*14e0*/  MOV R5, R0 ;  /* 0x0000000000057202 */ /* 0x000fe20000000f00 */
[----:B------:R-:W-:Y:S06]  /*14f0*/  BRA `(.L_x_31) ;  /* 0x0000000000107947 */ /* 0x000fec0003800000 */
.L_x_30:
[----:B------:R-:W-:Y:S01]  /*1500*/  FMUL.FTZ R9, R0, R5 ;  /* 0x0000000500097220 */ /* 0x000fe20000410000 */
[----:B------:R-:W-:-:S03]  /*1510*/  FMUL.FTZ R5, R5, 0.5 ;  /* 0x3f00000005057820 */ /* 0x000fc60000410000 */
[----:B------:R-:W-:-:S04]  /*1520*/  FFMA R0, -R9, R9, R0 ;  /* 0x0000000909007223 */ /* 0x000fc80000000100 */
[----:B------:R-:W-:-:S07]  /*1530*/  FFMA R5, R0, R5, R9 ;  /* 0x0000000500057223 */ /* 0x000fce0000000009 */
.L_x_31:
[----:B------:R-:W-:Y:S05]  /*1540*/  BSYNC.RECONVERGENT B1 ;  /* 0x0000000000017941 */ /* 0x000fea0003800200 */
.L_x_29:
[----:B------:R3:W-:Y:S02]  /*1550*/  STS [R10+0x8], R5 ;  /* 0x000008050a007388 */ /* 0x0007e40000000800 */
.L_x_13:
[----:B------:R-:W-:Y:S05]  /*1560*/  BSYNC.RECONVERGENT B0 ;  /* 0x0000000000007941 */ /* 0x000fea0003800200 */
.L_x_12:
[----:B------:R-:W-:Y:S01]  /*1570*/  BAR.SYNC.DEFER_BLOCKING 0x0 ;  /* 0x0000000000007b1d */ /* 0x000fe20000010000 */
[----:B------:R-:W-:-:S04]  /*1580*/  LEA R23, R6, R7, 0x2 ;  /* 0x0000000706177211 */ /* 0x000fc800078e10ff */
[----:B------:R-:W-:Y:S01]  /*1590*/  LEA R6, R6, R23, 0x2 ;  /* 0x0000001706067211 */ /* 0x000fe200078e10ff */
[----:B------:R-:W4:Y:S01]  /*15a0*/  LDCU UR4, c[0x0][0x394] ;  /* 0x00007280ff0477ac */ /* 0x000f220008000800 */
[----:B01----:R-:W0:Y:S01]  /*15b0*/  LDS R0, [R7] ;  /* 0x0000000007007984 */ /* 0x003e220000000800 */
[----:B----4-:R-:W-:-:S03]  /*15c0*/  IMAD R3, R2, UR4, R3 ;  /* 0x0000000402037c24 */ /* 0x010fc6000f8e0203 */
[----:B---3--:R-:W1:Y:S04]  /*15d0*/  LDS R5, [R7+0x4] ;  /* 0x0000040007057984 */ /* 0x008e680000000800 */
[----:B------:R-:W3:Y:S04]  /*15e0*/  LDS R9, [R7+0x8] ;  /* 0x0000080007097984 */ /* 0x000ee80000000800 */
[----:B------:R-:W4:Y:S04]  /*15f0*/  LDS R11, [R23] ;  /* 0x00000000170b7984 */ /* 0x000f280000000800 */
[----:B--2---:R-:W2:Y:S04]  /*1600*/  LDS R13, [R23+0x4] ;  /* 0x00000400170d7984 */ /* 0x004ea80000000800 */
[----:B------:R-:W5:Y:S04]  /*1610*/  LDS R15, [R23+0x8] ;  /* 0x00000800170f7984 */ /* 0x000f680000000800 */
[----:B------:R-:W5:Y:S04]  /*1620*/  LDS R17, [R6] ;  /* 0x0000000006117984 */ /* 0x000f680000000800 */
[----:B------:R-:W5:Y:S04]  /*1630*/  LDS R19, [R6+0x4] ;  /* 0x0000040006137984 */ /* 0x000f680000000800 */
[----:B------:R-:W5:Y:S01]  /*1640*/  LDS R21, [R6+0x8] ;  /* 0x0000080006157984 */ /* 0x000f620000000800 */
[----:B0-----:R-:W-:-:S04]  /*1650*/  FADD R0, RZ, R0 ;  /* 0x00000000ff007221 */ /* 0x001fc80000000000 */
[----:B-1----:R-:W-:Y:S02]  /*1660*/  FADD R0, R0, R5 ;  /* 0x0000000500007221 */ /* 0x002fe40000000000 */
[----:B------:R-:W0:Y:S02]  /*1670*/  LDC.64 R4, c[0x0][0x388] ;  /* 0x0000e200ff047b82 */ /* 0x000e240000000a00 */
[----:B---3--:R-:W-:-:S04]  /*1680*/  FADD R0, R0, R9 ;  /* 0x0000000900007221 */ /* 0x008fc80000000000 */
[----:B----4-:R-:W-:-:S04]  /*1690*/  FADD R0, R0, R11 ;  /* 0x0000000b00007221 */ /* 0x010fc80000000000 */
[----:B--2---:R-:W-:-:S04]  /*16a0*/  FADD R0, R0, R13 ;  /* 0x0000000d00007221 */ /* 0x004fc80000000000 */
[----:B-----5:R-:W-:-:S04]  /*16b0*/  FADD R0, R0, R15 ;  /* 0x0000000f00007221 */ /* 0x020fc80000000000 */
[----:B------:R-:W-:-:S04]  /*16c0*/  FADD R0, R0, R17 ;  /* 0x0000001100007221 */ /* 0x000fc80000000000 */
[----:B------:R-:W-:Y:S01]  /*16d0*/  FADD R0, R0, R19 ;  /* 0x0000001300007221 */ /* 0x000fe20000000000 */
[----:B0-----:R-:W-:-:S04]  /*16e0*/  IMAD.WIDE R4, R3, 0x4, R4 ;  /* 0x0000000403047825 */ /* 0x001fc800078e0204 */
[----:B------:R-:W-:-:S05]  /*16f0*/  FADD R21, R0, R21 ;  /* 0x0000001500157221 */ /* 0x000fca0000000000 */
[----:B------:R-:W-:Y:S01]  /*1700*/  STG.E desc[UR10][R4.64], R21 ;  /* 0x0000001504007986 */ /* 0x000fe2000c10190a */
[----:B------:R-:W-:Y:S05]  /*1710*/  EXIT ;  /* 0x000000000000794d */ /* 0x000fea0003800000 */
        .weak           $__internal_0_$__cuda_sm20_sqrt_rn_f32_slowpath
        .type           $__internal_0_$__cuda_sm20_sqrt_rn_f32_slowpath,@function
        .size           $__internal_0_$__cuda_sm20_sqrt_rn_f32_slowpath,(.L_x_63 - $__internal_0_$__cuda_sm20_sqrt_rn_f32_slowpath)
$__internal_0_$__cuda_sm20_sqrt_rn_f32_slowpath:
[----:B------:R-:W-:-:S13]  /*1720*/  LOP3.LUT P2, RZ, R0, 0x7fffffff, RZ, 0xc0, !PT ;  /* 0x7fffffff00ff7812 */ /* 0x000fda000784c0ff */
[----:B------:R-:W-:Y:S01]  /*1730*/  @!P2 MOV R12, R0 ;  /* 0x00000000000ca202 */ /* 0x000fe20000000f00 */
[----:B------:R-:W-:Y:S06]  /*1740*/  @!P2 BRA `(.L_x_32) ;  /* 0x000000000040a947 */ /* 0x000fec0003800000 */
[----:B------:R-:W-:-:S13]  /*1750*/  FSETP.GEU.FTZ.AND P2, PT, R0, RZ, PT ;  /* 0x000000ff0000720b */ /* 0x000fda0003f5e000 */
[----:B------:R-:W-:Y:S01]  /*1760*/  @!P2 MOV R12, 0x7fffffff ;  /* 0x7fffffff000ca802 */ /* 0x000fe20000000f00 */
[----:B------:R-:W-:Y:S06]  /*1770*/  @!P2 BRA `(.L_x_32) ;  /* 0x000000000034a947 */ /* 0x000fec0003800000 */
[----:B------:R-:W-:-:S13]  /*1780*/  FSETP.GTU.FTZ.AND P2, PT, |R0|, +INF , PT ;  /* 0x7f8000000000780b */ /* 0x000fda0003f5c200 */
[----:B------:R-:W-:Y:S01]  /*1790*/  @P2 FADD.FTZ R12, R0, 1 ;  /* 0x3f800000000c2421 */ /* 0x000fe20000010000 */
[----:B------:R-:W-:Y:S06]  /*17a0*/  @P2 BRA `(.L_x_32) ;  /* 0x0000000000282947 */ /* 0x000fec0003800000 */
[----:B------:R-:W-:-:S13]  /*17b0*/  FSETP.NEU.FTZ.AND P2, PT, |R0|, +INF , PT ;  /* 0x7f8000000000780b */ /* 0x000fda0003f5d200 */
[----:B------:R-:W-:-:S04]  /*17c0*/  @P2 FFMA R13, R0, 1.84467440737095516160e+19, RZ ;  /* 0x5f800000000d2823 */ /* 0x000fc800000000ff */
[----:B------:R-:W0:Y:S02]  /*17d0*/  @P2 MUFU.RSQ R12, R13 ;  /* 0x0000000d000c2308 */ /* 0x000e240000001400 */
[----:B0-----:R-:W-:Y:S01]  /*17e0*/  @P2 FMUL.FTZ R14, R13, R12 ;  /* 0x0000000c0d0e2220 */ /* 0x001fe20000410000 */
[----:B------:R-:W-:Y:S01]  /*17f0*/  @P2 FMUL.FTZ R16, R12, 0.5 ;  /* 0x3f0000000c102820 */ /* 0x000fe20000410000 */
[----:B------:R-:W-:Y:S02]  /*1800*/  @!P2 MOV R12, R0 ;  /* 0x00000000000ca202 */ /* 0x000fe40000000f00 */
[----:B------:R-:W-:-:S04]  /*1810*/  @P2 FADD.FTZ R15, -R14, -RZ ;  /* 0x800000ff0e0f2221 */ /* 0x000fc80000010100 */
[----:B------:R-:W-:-:S04]  /*1820*/  @P2 FFMA R15, R14, R15, R13 ;  /* 0x0000000f0e0f2223 */ /* 0x000fc8000000000d */
[----:B------:R-:W-:-:S04]  /*1830*/  @P2 FFMA R15, R15, R16, R14 ;  /* 0x000000100f0f2223 */ /* 0x000fc8000000000e */
[----:B------:R-:W-:-:S07]  /*1840*/  @P2 FMUL.FTZ R12, R15, 2.3283064365386962891e-10 ;  /* 0x2f8000000f0c2820 */ /* 0x000fce0000410000 */
.L_x_32:
[----:B------:R-:W-:Y:S01]  /*1850*/  HFMA2 R13, -RZ, RZ, 0, 0 ;  /* 0x00000000ff0d7431 */ /* 0x000fe200000001ff */
[----:B------:R-:W-:Y:S02]  /*1860*/  MOV R0, R12 ;  /* 0x0000000c00007202 */ /* 0x000fe40000000f00 */
[----:B------:R-:W-:-:S04]  /*1870*/  MOV R12, R17 ;  /* 0x00000011000c7202 */ /* 0x000fc80000000f00 */
[----:B------:R-:W-:Y:S05]  /*1880*/  RET.REL.NODEC R12 `(_Z10shared_memPfS_iii) ;  /* 0xffffffe40cdc7950 */ /* 0x000fea0003c3ffff */
.L_x_33:
[----:B------:R-:W-:-:S00]  /*1890*/  BRA `(.L_x_33) ;  /* 0xfffffffc00fc7947 */ /* 0x000fc0000383ffff */
[----:B------:R-:W-:-:S00]  /*18a0*/  NOP ;  /* 0x0000000000007918 */ /* 0x000fc00000000000 */
        /* <DEDUP_REMOVED lines=13> */
.L_x_63:


//--------------------- .text._Z5naivePfS_iii     --------------------------
	.section	.text._Z5naivePfS_iii,"ax",@progbits
	.align	128
        .global         _Z5naivePfS_iii
        .type           _Z5naivePfS_iii,@function
        .size           _Z5naivePfS_iii,(.L_x_64 - _Z5naivePfS_iii)
        .other          _Z5naivePfS_iii,@"STO_CUDA_ENTRY STV_DEFAULT"
_Z5naivePfS_iii:
.text._Z5naivePfS_iii:
        /* <DEDUP_REMOVED lines=14> */
[----:B------:R-:W1:Y:S07]  /*00e0*/  LDCU.64 UR4, c[0x0][0x358] ;  /* 0x00006b00ff0477ac */ /* 0x000e6e0008000a00 */
[----:B------:R-:W2:Y:S01]  /*00f0*/  LDC.64 R4, c[0x0][0x380] ;  /* 0x0000e000ff047b82 */ /* 0x000ea20000000a00 */
[----:B0-----:R-:W-:-:S04]  /*0100*/  IADD3 R11, PT, PT, R11, UR7, RZ ;  /* 0x000000070b0b7c10 */ /* 0x001fc8000fffe0ff */
[----:B------:R-:W-:-:S05]  /*0110*/  IADD3 R8, PT, PT, R11, -0x1, RZ ;  /* 0xffffffff0b087810 */ /* 0x000fca0007ffe0ff */
        /* <DEDUP_REMOVED lines=8> */
[----:B------:R-:W-:Y:S01]  /*01a0*/  MOV R9, 0x3bbb989d ;  /* 0x3bbb989d00097802 */ /* 0x000fe20000000f00 */
[----:B------:R-:W-:Y:S01]  /*01b0*/  BSSY.RECONVERGENT B0, `(.L_x_34) ;  /* 0x0000018000007945 */ /* 0x000fe20003800200 */
[----:B--2---:R-:W0:Y:S02]  /*01c0*/  F2F.F64.F32 R2, R0 ;  /* 0x0000000000027310 */ /* 0x004e240000201800 */
[----:B0-----:R-:W-:-:S10]  /*01d0*/  DFMA R2, R2, UR6, R12 ;  /* 0x0000000602027c2b */ /* 0x001fd4000800000c */
[----:B------:R-:W0:Y:S02]  /*01e0*/  F2F.F32.F64 R2, R2 ;  /* 0x0000000200027310 */ /* 0x000e240000301000 */
[----:B0-----:R-:W-:-:S04]  /*01f0*/  FFMA.SAT R9, R2, R9, 0.5 ;  /* 0x3f00000002097423 */ /* 0x001fc80000002009 */
[----:B------:R-:W-:-:S04]  /*0200*/  FFMA.RM R9, R9, R10, 12582913 ;  /* 0x4b40000109097423 */ /* 0x000fc8000000400a */
[C---:B------:R-:W-:Y:S01]  /*0210*/  FADD R13, R9.reuse, -12583039 ;  /* 0xcb40007f090d7421 */ /* 0x040fe20000000000 */
[----:B------:R-:W-:-:S03]  /*0220*/  SHF.L.U32 R9, R9, 0x17, RZ ;  /* 0x0000001709097819 */ /* 0x000fc600000006ff */
[----:B------:R-:W-:-:S04]  /*0230*/  FFMA R13, R2, 1.4426950216293334961, -R13 ;  /* 0x3fb8aa3b020d7823 */ /* 0x000fc8000000080d */
[----:B------:R-:W-:-:S04]  /*0240*/  FFMA R13, R2, 1.925963033500011079e-08, R13 ;  /* 0x32a57060020d7823 */ /* 0x000fc8000000000d */
[----:B------:R-:W0:Y:S02]  /*0250*/  MUFU.EX2 R0, R13 ;  /* 0x0000000d00007308 */ /* 0x000e240000000800 */
[----:B0-----:R-:W-:-:S06]  /*0260*/  FMUL R0, R9, R0 ;  /* 0x0000000009007220 */ /* 0x001fcc0000400000 */
[----:B------:R0:W1:Y:S01]  /*0270*/  MUFU.RSQ R3, R0 ;  /* 0x0000000000037308 */ /* 0x0000620000001400 */
[----:B------:R-:W-:-:S04]  /*0280*/  IADD3 R2, PT, PT, R0, -0xd000000, RZ ;  /* 0xf300000000027810 */ /* 0x000fc80007ffe0ff */
[----:B------:R-:W-:-:S13]  /*0290*/  ISETP.GT.U32.AND P0, PT, R2, 0x727fffff, PT ;  /* 0x727fffff0200780c */ /* 0x000fda0003f04070 */
[----:B01----:R-:W-:Y:S05]  /*02a0*/  @!P0 BRA `(.L_x_35) ;  /* 0x0000000000108947 */ /* 0x003fea0003800000 */
[----:B------:R-:W-:-:S07]  /*02b0*/  MOV R15, 0x2d0 ;  /* 0x000002d0000f7802 */ /* 0x000fce0000000f00 */
[----:B------:R-:W-:Y:S05]  /*02c0*/  CALL.REL.NOINC `($__internal_1_$__cuda_sm20_sqrt_rn_f32_slowpath) ;  /* 0x0000001000607944 */ /* 0x000fea0003c00000 */
[----:B------:R-:W-:Y:S01]  /*02d0*/  MOV R9, R0 ;  /* 0x0000000000097202 */ /* 0x000fe20000000f00 */
[----:B------:R-:W-:Y:S06]  /*02e0*/  BRA `(.L_x_36) ;  /* 0x0000000000107947 */ /* 0x000fec0003800000 */
.L_x_35:
[----:B------:R-:W-:Y:S01]  /*02f0*/  FMUL.FTZ R9, R0, R3 ;  /* 0x0000000300097220 */ /* 0x000fe20000410000 */
[----:B------:R-:W-:-:S03]  /*0300*/  FMUL.FTZ R3, R3, 0.5 ;  /* 0x3f00000003037820 */ /* 0x000fc60000410000 */
[----:B------:R-:W-:-:S04]  /*0310*/  FFMA R0, -R9, R9, R0 ;  /* 0x0000000909007223 */ /* 0x000fc80000000100 */
[----:B------:R-:W-:-:S07]  /*0320*/  FFMA R9, R0, R3, R9 ;  /* 0x0000000300097223 */ /* 0x000fce0000000009 */
.L_x_36:
[----:B------:R-:W-:Y:S05]  /*0330*/  BSYNC.RECONVERGENT B0 ;  /* 0x0000000000007941 */ /* 0x000fea0003800200 */
.L_x_34:
[----:B------:R-:W2:Y:S01]  /*0340*/  LDG.E R0, desc[UR4][R4.64+0x4] ;  /* 0x0000040404007981 */ /* 0x000ea2000c1e1900 */
[----:B------:R-:W-:Y:S01]  /*0350*/  HFMA2 R12, -RZ, RZ, -3850, 0.006561279296875 ;  /* 0xeb851eb8ff0c7431 */ /* 0x000fe200000001ff */
[----:B------:R-:W-:Y:S01]  /*0360*/  MOV R13, 0x3fceb851 ;  /* 0x3fceb851000d7802 */ /* 0x000fe20000000f00 */
[----:B------:R-:W-:Y:S01]  /*0370*/  UMOV UR6, 0x0 ;  /* 0x0000000000067882 */ /* 0x000fe20000000000 */
[----:B------:R-:W-:Y:S01]  /*0380*/  UMOV UR7, 0x3fd00000 ;  /* 0x3fd0000000077882 */ /* 0x000fe20000000000 */
[----:B------:R-:W-:Y:S01]  /*0390*/  HFMA2 R15, -RZ, RZ, 3.7421875, 0 ;  /* 0x437c0000ff0f7431 */ /* 0x000fe200000001ff */
[----:B------:R-:W-:Y:S01]  /*03a0*/  BSSY.RECONVERGENT B0, `(.L_x_37) ;  /* 0x0000019000007945 */ /* 0x000fe20003800200 */
[----:B------:R-:W-:Y:S01]  /*03b0*/  FADD R9, RZ, R9 ;  /* 0x00000009ff097221 */ /* 0x000fe20000000000 */
        /* <DEDUP_REMOVED lines=18> */
[----:B------:R-:W-:Y:S05]  /*04e0*/  BRA `(.L_x_39) ;  /* 0x0000000000107947 */ /* 0x000fea0003800000 */
.L_x_38:
[----:B------:R-:W-:Y:S01]  /*04f0*/  FMUL.FTZ R13, R0, R3 ;  /* 0x00000003000d7220 */ /* 0x000fe20000410000 */
[----:B------:R-:W-:-:S03]  /*0500*/  FMUL.FTZ R3, R3, 0.5 ;  /* 0x3f00000003037820 */ /* 0x000fc60000410000 */
[----:B------:R-:W-:-:S04]  /*0510*/  FFMA R0, -R13, R13, R0 ;  /* 0x0000000d0d007223 */ /* 0x000fc80000000100 */
[----:B------:R-:W-:-:S07]  /*0520*/  FFMA R0, R0, R3, R13 ;  /* 0x0000000300007223 */ /* 0x000fce000000000d */
.L_x_39:
[----:B------:R-:W-:Y:S05]  /*0530*/  BSYNC.RECONVERGENT B0 ;  /* 0x0000000000007941 */ /* 0x000fea0003800200 */
.L_x_37:
[----:B------:R-:W2:Y:S01]  /*0540*/  LDG.E R10, desc[UR4][R4.64+0x8] ;  /* 0x00000804040a7981 */ /* 0x000ea2000c1e1900 */
[----:B------:R-:W-:Y:S01]  /*0550*/  HFMA2 R13, -RZ, RZ, 1.951171875, -0.53955078125 ;  /* 0x3fceb851ff0d7431 */ /* 0x000fe200000001ff */
[----:B------:R-:W-:Y:S01]  /*0560*/  MOV R12, 0xeb851eb8 ;  /* 0xeb851eb8000c7802 */ /* 0x000fe20000000f00 */
[----:B------:R-:W-:Y:S01]  /*0570*/  UMOV UR6, 0x0 ;  /* 0x0000000000067882 */ /* 0x000fe20000000000 */
[----:B------:R-:W-:Y:S01]  /*0580*/  UMOV UR7, 0x3fd00000 ;  /* 0x3fd0000000077882 */ /* 0x000fe20000000000 */
[----:B------:R-:W-:Y:S01]  /*0590*/  HFMA2 R15, -RZ, RZ, 3.7421875, 0 ;  /* 0x437c0000ff0f7431 */ /* 0x000fe200000001ff */
[----:B------:R-:W-:Y:S01]  /*05a0*/  BSSY.RECONVERGENT B0, `(.L_x_40) ;  /* 0x000001a000007945 */ /* 0x000fe20003800200 */
[----:B------:R-:W-:Y:S01]  /*05b0*/  FADD R9, R9, R0 ;  /* 0x0000000009097221 */ /* 0x000fe20000000000 */
        /* <DEDUP_REMOVED lines=16> */
[----:B------:R-:W-:Y:S02]  /*06c0*/  MOV R0, R12 ;  /* 0x0000000c00007202 */ /* 0x000fe40000000f00 */
[----:B------:R-:W-:-:S07]  /*06d0*/  MOV R15, 0x6f0 ;  /* 0x000006f0000f7802 */ /* 0x000fce0000000f00 */
[----:B------:R-:W-:Y:S05]  /*06e0*/  CALL.REL.NOINC `($__internal_1_$__cuda_sm20_sqrt_rn_f32_slowpath) ;  /* 0x0000000c00587944 */ /* 0x000fea0003c00000 */
[----:B------:R-:W-:Y:S05]  /*06f0*/  BRA `(.L_x_42) ;  /* 0x0000000000107947 */ /* 0x000fea0003800000 */
.L_x_41:
[----:B------:R-:W-:Y:S01]  /*0700*/  FMUL.FTZ R13, R12, R3 ;  /* 0x000000030c0d7220 */ /* 0x000fe20000410000 */
[----:B------:R-:W-:-:S03]  /*0710*/  FMUL.FTZ R3, R3, 0.5 ;  /* 0x3f00000003037820 */ /* 0x000fc60000410000 */
[----:B------:R-:W-:-:S04]  /*0720*/  FFMA R0, -R13, R13, R12 ;  /* 0x0000000d0d007223 */ /* 0x000fc8000000010c */
[----:B------:R-:W-:-:S07]  /*0730*/  FFMA R0, R0, R3, R13 ;  /* 0x0000000300007223 */ /* 0x000fce000000000d */
.L_x_42:
[----:B------:R-:W-:Y:S05]  /*0740*/  BSYNC.RECONVERGENT B0 ;  /* 0x0000000000007941 */ /* 0x000fea0003800200 */
.L_x_40:
        /* <DEDUP_REMOVED lines=29> */
.L_x_44:
[----:B------:R-:W-:Y:S01]  /*0920*/  FMUL.FTZ R13, R12, R3 ;  /* 0x000000030c0d7220 */ /* 0x000fe20000410000 */
[----:B------:R-:W-:-:S03]  /*0930*/  FMUL.FTZ R3, R3, 0.5 ;  /* 0x3f00000003037820 */ /* 0x000fc60000410000 */
[----:B------:R-:W-:-:S04]  /*0940*/  FFMA R0, -R13, R13, R12 ;  /* 0x0000000d0d007223 */ /* 0x000fc8000000010c */
[----:B------:R-:W-:-:S07]  /*0950*/  FFMA R0, R0, R3, R13 ;  /* 0x0000000300007223 */ /* 0x000fce000000000d */
.L_x_45:
[----:B------:R-:W-:Y:S05]  /*0960*/  BSYNC.RECONVERGENT B0 ;  /* 0x0000000000007941 */ /* 0x000fea0003800200 */
.L_x_43:
        /* <DEDUP_REMOVED lines=28> */
.L_x_47:
[----:B------:R-:W-:Y:S01]  /*0b30*/  FMUL.FTZ R13, R12, R3 ;  /* 0x000000030c0d7220 */ /* 0x000fe20000410000 */
[----:B------:R-:W-:-:S03]  /*0b40*/  FMUL.FTZ R3, R3, 0.5 ;  /* 0x3f00000003037820 */ /* 0x000fc60000410000 */
[----:B------:R-:W-:-:S04]  /*0b50*/  FFMA R0, -R13, R13, R12 ;  /* 0x0000000d0d007223 */ /* 0x000fc8000000010c */
[----:B------:R-:W-:-:S07]  /*0b60*/  FFMA R0, R0, R3, R13 ;  /* 0x0000000300007223 */ /* 0x000fce000000000d */
.L_x_48:
[----:B------:R-:W-:Y:S05]  /*0b70*/  BSYNC.RECONVERGENT B0 ;  /* 0x0000000000007941 */ /* 0x000fea0003800200 */
.L_x_46:
        /* <DEDUP_REMOVED lines=28> */
.L_x_50:
[----:B------:R-:W-:Y:S01]  /*0d40*/  FMUL.FTZ R11, R12, R3 ;  /* 0x000000030c0b7220 */ /* 0x000fe20000410000 */
[----:B------:R-:W-:-:S03]  /*0d50*/  FMUL.FTZ R3, R3, 0.5 ;  /* 0x3f00000003037820 */ /* 0x000fc60000410000 */
[----:B------:R-:W-:-:S04]  /*0d60*/  FFMA R0, -R11, R11, R12 ;  /* 0x0000000b0b007223 */ /* 0x000fc8000000010c */
[----:B------:R-:W-:-:S07]  /*0d70*/  FFMA R0, R0, R3, R11 ;  /* 0x0000000300007223 */ /* 0x000fce000000000b */
.L_x_51:
[----:B------:R-:W-:Y:S05]  /*0d80*/  BSYNC.RECONVERGENT B0 ;  /* 0x0000000000007941 */ /* 0x000fea0003800200 */
.L_x_49:
[----:B------:R-:W-:-:S05]  /*0d90*/  SHF.L.U32 R3, R8, 0x1, RZ ;  /* 0x0000000108037819 */ /* 0x000fca00000006ff */
        /* <DEDUP_REMOVED lines=29> */
.L_x_53:
[----:B------:R-:W-:Y:S01]  /*0f70*/  FMUL.FTZ R11, R10, R3 ;  /* 0x000000030a0b7220 */ /* 0x000fe20000410000 */
[----:B------:R-:W-:-:S03]  /*0f80*/  FMUL.FTZ R3, R3, 0.5 ;  /* 0x3f00000003037820 */ /* 0x000fc60000410000 */
[----:B------:R-:W-:-:S04]  /*0f90*/  FFMA R0, -R11, R11, R10 ;  /* 0x0000000b0b007223 */ /* 0x000fc8000000010a */
[----:B------:R-:W-:-:S07]  /*0fa0*/  FFMA R0, R0, R3, R11 ;  /* 0x0000000300007223 */ /* 0x000fce000000000b */
.L_x_54:
[----:B------:R-:W-:Y:S05]  /*0fb0*/  BSYNC.RECONVERGENT B0 ;  /* 0x0000000000007941 */ /* 0x000fea0003800200 */
.L_x_52:
        /* <DEDUP_REMOVED lines=28> */
.L_x_56:
[----:B------:R-:W-:Y:S01]  /*1180*/  FMUL.FTZ R11, R10, R3 ;  /* 0x000000030a0b7220 */ /* 0x000fe20000410000 */
[----:B------:R-:W-:-:S03]  /*1190*/  FMUL.FTZ R3, R3, 0.5 ;  /* 0x3f00000003037820 */ /* 0x000fc60000410000 */
[----:B------:R-:W-:-:S04]  /*11a0*/  FFMA R0, -R11, R11, R10 ;  /* 0x0000000b0b007223 */ /* 0x000fc8000000010a */
[----:B------:R-:W-:-:S07]  /*11b0*/  FFMA R0, R0, R3, R11 ;  /* 0x0000000300007223 */ /* 0x000fce000000000b */
.L_x_57:
[----:B------:R-:W-:Y:S05]  /*11c0*/  BSYNC.RECONVERGENT B0 ;  /* 0x0000000000007941 */ /* 0x000fea0003800200 */
.L_x_55:
        /* <DEDUP_REMOVED lines=28> */
.L_x_59:
[----:B------:R-:W-:Y:S01]  /*1390*/  FMUL.FTZ R5, R8, R3 ;  /* 0x0000000308057220 */ /* 0x000fe20000410000 */
[----:B------:R-:W-:-:S03]  /*13a0*/  FMUL.FTZ R3, R3, 0.5 ;  /* 0x3f00000003037820 */ /* 0x000fc60000410000 */
[----:B------:R-:W-:-:S04]  /*13b0*/  FFMA R0, -R5, R5, R8 ;  /* 0x0000000505007223 */ /* 0x000fc80000000108 */
[----:B------:R-:W-:-:S07]  /*13c0*/  FFMA R0, R0, R3, R5 ;  /* 0x0000000300007223 */ /* 0x000fce0000000005 */
.L_x_60:
[----:B------:R-:W-:Y:S05]  /*13d0*/  BSYNC.RECONVERGENT B0 ;  /* 0x0000000000007941 */ /* 0x000fea0003800200 */
.L_x_58:
[----:B------:R-:W0:Y:S01]  /*13e0*/  LDC.64 R2, c[0x0][0x388] ;  /* 0x0000e200ff027b82 */ /* 0x000e220000000a00 */
[----:B------:R-:W1:Y:S01]  /*13f0*/  LDCU UR6, c[0x0][0x394] ;  /* 0x00007280ff0677ac */ /* 0x000e620008000800 */
[----:B------:R-:W-:Y:S01]  /*1400*/  FADD R5, R9, R0 ;  /* 0x0000000009057221 */ /* 0x000fe20000000000 */
[----:B-1----:R-:W-:-:S04]  /*1410*/  IMAD R7, R6, UR6, R7 ;  /* 0x0000000606077c24 */ /* 0x002fc8000f8e0207 */
[----:B0-----:R-:W-:-:S05]  /*1420*/  IMAD.WIDE R2, R7, 0x4, R2 ;  /* 0x0000000407027825 */ /* 0x001fca00078e0202 */
[----:B------:R-:W-:Y:S01]  /*1430*/  STG.E desc[UR4][R2.64], R5 ;  /* 0x0000000502007986 */ /* 0x000fe2000c101904 */
[----:B------:R-:W-:Y:S05]  /*1440*/  EXIT ;  /* 0x000000000000794d */ /* 0x000fea0003800000 */
        .weak           $__internal_1_$__cuda_sm20_sqrt_rn_f32_slowpath
        .type           $__internal_1_$__cuda_sm20_sqrt_rn_f32_slowpath,@function
        .size           $__internal_1_$__cuda_sm20_sqrt_rn_f32_slowpath,(.L_x_64 - $__internal_1_$__cuda_sm20_sqrt_rn_f32_slowpath)
$__internal_1_$__cuda_sm20_sqrt_rn_f32_slowpath:
        /* <DEDUP_REMOVED lines=19> */
.L_x_61:
[----:B------:R-:W-:Y:S01]  /*1580*/  HFMA2 R3, -RZ, RZ, 0, 0 ;  /* 0x00000000ff037431 */ /* 0x000fe200000001ff */
[----:B------:R-:W-:Y:S02]  /*1590*/  MOV R0, R2 ;  /* 0x0000000200007202 */ /* 0x000fe40000000f00 */
[----:B------:R-:W-:-:S04]  /*15a0*/  MOV R2, R15 ;  /* 0x0000000f00027202 */ /* 0x000fc80000000f00 */
[----:B------:R-:W-:Y:S05]  /*15b0*/  RET.REL.NODEC R2 `(_Z5naivePfS_iii) ;  /* 0xffffffe802907950 */ /* 0x000fea0003c3ffff */
.L_x_62:
        /* <DEDUP_REMOVED lines=12> */
.L_x_64:


//--------------------- .nv.shared._Z10shared_memPfS_iii --------------------------
	.section	.nv.shared._Z10shared_memPfS_iii,"aw",@nobits
	.sectionflags	@""
	.align	16
	.zero		1024


//--------------------- .nv.shared.reserved.0     --------------------------
	.section	.nv.shared.reserved.0,"aw",@nobits
	.weak		__nv_reservedSMEM_offset_0_alias
	.size		__nv_reservedSMEM_offset_0_alias, 0, 64
	.other		__nv_reservedSMEM_offset_0_alias,@"STO_CUDA_RESERVED_SHARED STV_DEFAULT"
__nv_reservedSMEM_offset_0_alias:
	.zero		0
	.zero		64


//--------------------- .nv.shared._Z5naivePfS_iii --------------------------
	.section	.nv.shared._Z5naivePfS_iii,"aw",@nobits
	.sectionflags	@""
	.align	16
	.zero		1024


//--------------------- .nv.constant0._Z10shared_memPfS_iii --------------------------
	.section	.nv.constant0._Z10shared_memPfS_iii,"a",@progbits
	.sectionflags	@""
	.align	4
.nv.constant0._Z10shared_memPfS_iii:
	.zero		924


//--------------------- .nv.constant0._Z5naivePfS_iii --------------------------
	.section	.nv.constant0._Z5naivePfS_iii,"a",@progbits
	.sectionflags	@""
	.align	4
.nv.constant0._Z5naivePfS_iii:
	.zero		924


//--------------------- SYMBOLS --------------------------

	.type		.nv.reservedSmem.offset0,@object
	.size		.nv.reservedSmem.offset0,0x4
	.type		.nv.reservedSmem.cap,@object
	.size		.nv.reservedSmem.cap,0x4
